// auto-generated by cutlass_sweep.gemm — config: {"arch": "sm_90", "cluster_m": 2, "cluster_n": 2, "dtype": "e5m2", "stages": 4, "tile_k": 128, "tile_m": 64, "tile_n": 128}
#include "cutlass/cutlass.h"
#include "cutlass/gemm/collective/collective_builder.hpp"
#include "cutlass/gemm/device/gemm_universal_adapter.h"
#include "cutlass/gemm/kernel/gemm_universal.hpp"
#include "cutlass/epilogue/collective/collective_builder.hpp"

using ElemA = cutlass::float_e5m2_t;
using ElemB = cutlass::float_e5m2_t;
using ElemCD = cutlass::float_e5m2_t;
using Acc  = float;
using TileShape    = cute::Shape<cute::_64, cute::_128, cute::_128>;
using ClusterShape = cute::Shape<cute::_2, cute::_2, cute::_1>;

using CollectiveEpilogue = typename cutlass::epilogue::collective::CollectiveBuilder<
    cutlass::arch::Sm90, cutlass::arch::OpClassTensorOp,
    TileShape, ClusterShape,
    cutlass::epilogue::collective::EpilogueTileAuto,
    Acc, Acc,
    ElemCD, cutlass::layout::RowMajor, 128 / cutlass::sizeof_bits<ElemCD>::value,
    ElemCD, cutlass::layout::RowMajor, 128 / cutlass::sizeof_bits<ElemCD>::value,
    cutlass::epilogue::collective::EpilogueScheduleAuto
  >::CollectiveOp;

using CollectiveMainloop = typename cutlass::gemm::collective::CollectiveBuilder<
    cutlass::arch::Sm90, cutlass::arch::OpClassTensorOp,
    ElemA, cutlass::layout::RowMajor, 128 / cutlass::sizeof_bits<ElemA>::value,
    ElemB, cutlass::layout::ColumnMajor, 128 / cutlass::sizeof_bits<ElemB>::value,
    Acc,
    TileShape, ClusterShape,
    cutlass::gemm::collective::StageCount<4>,
    cutlass::gemm::collective::KernelScheduleAuto
  >::CollectiveOp;

using GemmKernel = cutlass::gemm::kernel::GemmUniversal<
    cute::Shape<int,int,int,int>,
    CollectiveMainloop,
    CollectiveEpilogue
>;
using Gemm = cutlass::gemm::device::GemmUniversalAdapter<GemmKernel>;

// Force the device kernel symbol into the cubin without needing a host main.
auto* _anchor = &cutlass::device_kernel<GemmKernel>;


// ===== COMPILED SASS (sm_90a) =====

	.target	sm_90a

	.elftype	@"ET_EXEC"


//--------------------- .note.nv.tkinfo           --------------------------
	.section	.note.nv.tkinfo,"",@"SHT_NOTE"
	.sectionflags	@"SHF_NOTE_NV_TKINFO"
	.tkinfo
        /*0018*/ 	.word	0x00000002
        /*0030*/ 	.string	""
        /*0030*/ 	.string	"ptxas"
        /*0030*/ 	.string	"Cuda compilation tools, release 13.0, V13.0.88"
        /*0030*/ 	.string	"Build cuda_13.0.r13.0/compiler.36424714_0"
        /*0030*/ 	.string	"-arch sm_90a -m 64 "



//--------------------- .note.nv.cuinfo           --------------------------
	.section	.note.nv.cuinfo,"",@"SHT_NOTE"
	.sectionflags	@"SHF_NOTE_NV_CUINFO"
        /*0018*/ 	.short	0x0002
        /*001a*/ 	.short	0x005a
        /*001c*/ 	.short	0x0082
	.zero		2


//--------------------- .nv.info                  --------------------------
	.section	.nv.info,"",@"SHT_CUDA_INFO"
	.align	4


	//----- nvinfo : EIATTR_REGCOUNT
	.align		4
        /*0000*/ 	.byte	0x04, 0x2f
        /*0002*/ 	.short	(.L_12 - .L_11)
	.align		4
.L_11:
        /*0004*/ 	.word	index@(_ZN7cutlass13device_kernelINS_4gemm6kernel13GemmUniversalIN4cute5tupleIJiiiiEEENS1_10collective13CollectiveMmaINS1_37MainloopSm90TmaGmmaWarpSpecializedFP8ILi4ENS5_IJNS4_1CILi2EEESB_NSA_ILi1EEEEEENS1_32KernelTmaWarpSpecializedPingpongEEENS5_IJNSA_ILi64EEENSA_ILi128EEESH_EEENS_12float_e5m2_tENS5_IJlSC_lEEESJ_SK_NS4_8TiledMMAINS4_8MMA_AtomIJNS4_4SM904GMMA31MMA_64x128x32_F32E5M2E5M2_SS_TNILNSO_7ScaleInE1ELSQ_1EEEEEENS4_6LayoutINS5_IJSC_SC_SC_EEENS5_IJNSA_ILi0EEESV_SV_EEEEENS5_IJNS4_10UnderscoreESY_SY_EEEEENS4_23SM90_TMA_LOAD_MULTICASTENS4_14ComposedLayoutINS4_7SwizzleILi3ELi4ELi3EEENS4_18smem_ptr_flag_bitsILi8EEENST_INS5_IJNSA_ILi8EEESH_EEENS5_IJSH_SC_EEEEEEEvNS4_8identityES11_S1B_vS1C_EENS_8epilogue10collective6detail29Sm90TmaWarpSpecializedAdapterINS1F_15DefaultEpilogueISJ_SK_SK_NS1E_6thread17LinearCombinationISJ_Li1EffLNS1J_9ScaleType4KindE0ELNS_15FloatRoundStyleE2ESJ_EENS1_15EpilogueDefaultEEEEEvvEEEEvNT_6ParamsE)
        /*0008*/ 	.word	0x000000a8


	//----- nvinfo : EIATTR_FRAME_SIZE
	.align		4
.L_12:
        /*000c*/ 	.byte	0x04, 0x11
        /*000e*/ 	.short	(.L_14 - .L_13)
	.align		4
.L_13:
        /*0010*/ 	.word	index@(_ZN7cutlass13device_kernelINS_4gemm6kernel13GemmUniversalIN4cute5tupleIJiiiiEEENS1_10collective13CollectiveMmaINS1_37MainloopSm90TmaGmmaWarpSpecializedFP8ILi4ENS5_IJNS4_1CILi2EEESB_NSA_ILi1EEEEEENS1_32KernelTmaWarpSpecializedPingpongEEENS5_IJNSA_ILi64EEENSA_ILi128EEESH_EEENS_12float_e5m2_tENS5_IJlSC_lEEESJ_SK_NS4_8TiledMMAINS4_8MMA_AtomIJNS4_4SM904GMMA31MMA_64x128x32_F32E5M2E5M2_SS_TNILNSO_7ScaleInE1ELSQ_1EEEEEENS4_6LayoutINS5_IJSC_SC_SC_EEENS5_IJNSA_ILi0EEESV_SV_EEEEENS5_IJNS4_10UnderscoreESY_SY_EEEEENS4_23SM90_TMA_LOAD_MULTICASTENS4_14ComposedLayoutINS4_7SwizzleILi3ELi4ELi3EEENS4_18smem_ptr_flag_bitsILi8EEENST_INS5_IJNSA_ILi8EEESH_EEENS5_IJSH_SC_EEEEEEEvNS4_8identityES11_S1B_vS1C_EENS_8epilogue10collective6detail29Sm90TmaWarpSpecializedAdapterINS1F_15DefaultEpilogueISJ_SK_SK_NS1E_6thread17LinearCombinationISJ_Li1EffLNS1J_9ScaleType4KindE0ELNS_15FloatRoundStyleE2ESJ_EENS1_15EpilogueDefaultEEEEEvvEEEEvNT_6ParamsE)
        /*0014*/ 	.word	0x00000000


	//----- nvinfo : EIATTR_MIN_STACK_SIZE
	.align		4
.L_14:
        /*0018*/ 	.byte	0x04, 0x12
        /*001a*/ 	.short	(.L_16 - .L_15)
	.align		4
.L_15:
        /*001c*/ 	.word	index@(_ZN7cutlass13device_kernelINS_4gemm6kernel13GemmUniversalIN4cute5tupleIJiiiiEEENS1_10collective13CollectiveMmaINS1_37MainloopSm90TmaGmmaWarpSpecializedFP8ILi4ENS5_IJNS4_1CILi2EEESB_NSA_ILi1EEEEEENS1_32KernelTmaWarpSpecializedPingpongEEENS5_IJNSA_ILi64EEENSA_ILi128EEESH_EEENS_12float_e5m2_tENS5_IJlSC_lEEESJ_SK_NS4_8TiledMMAINS4_8MMA_AtomIJNS4_4SM904GMMA31MMA_64x128x32_F32E5M2E5M2_SS_TNILNSO_7ScaleInE1ELSQ_1EEEEEENS4_6LayoutINS5_IJSC_SC_SC_EEENS5_IJNSA_ILi0EEESV_SV_EEEEENS5_IJNS4_10UnderscoreESY_SY_EEEEENS4_23SM90_TMA_LOAD_MULTICASTENS4_14ComposedLayoutINS4_7SwizzleILi3ELi4ELi3EEENS4_18smem_ptr_flag_bitsILi8EEENST_INS5_IJNSA_ILi8EEESH_EEENS5_IJSH_SC_EEEEEEEvNS4_8identityES11_S1B_vS1C_EENS_8epilogue10collective6detail29Sm90TmaWarpSpecializedAdapterINS1F_15DefaultEpilogueISJ_SK_SK_NS1E_6thread17LinearCombinationISJ_Li1EffLNS1J_9ScaleType4KindE0ELNS_15FloatRoundStyleE2ESJ_EENS1_15EpilogueDefaultEEEEEvvEEEEvNT_6ParamsE)
        /*0020*/ 	.word	0x00000000
.L_16:


//--------------------- .nv.compat                --------------------------
	.section	.nv.compat,"",@"SHT_CUDA_COMPAT_INFO"
	.align	4
        /*0000*/ 	.byte	0x02, 0x09, 0x01, 0x00, 0x02, 0x02, 0x04, 0x00, 0x02, 0x05, 0x05, 0x00, 0x03, 0x07, 0x01, 0x01
        /*0010*/ 	.byte	0x02, 0x03, 0x01, 0x00, 0x02, 0x06, 0x01, 0x00, 0x04, 0x0b, 0x08, 0x00, 0x00, 0x00, 0x00, 0x00
        /*0020*/ 	.byte	0x00, 0x00, 0x00, 0x00


//--------------------- .nv.info._ZN7cutlass13device_kernelINS_4gemm6kernel13GemmUniversalIN4cute5tupleIJiiiiEEENS1_10collective13CollectiveMmaINS1_37MainloopSm90TmaGmmaWarpSpecializedFP8ILi4ENS5_IJNS4_1CILi2EEESB_NSA_ILi1EEEEEENS1_32KernelTmaWarpSpecializedPingpongEEENS5_IJNSA_ILi64EEENSA_ILi128EEESH_EEENS_12float_e5m2_tENS5_IJlSC_lEEESJ_SK_NS4_8TiledMMAINS4_8MMA_AtomIJNS4_4SM904GMMA31MMA_64x128x32_F32E5M2E5M2_SS_TNILNSO_7ScaleInE1ELSQ_1EEEEEENS4_6LayoutINS5_IJSC_SC_SC_EEENS5_IJNSA_ILi0EEESV_SV_EEEEENS5_IJNS4_10UnderscoreESY_SY_EEEEENS4_23SM90_TMA_LOAD_MULTICASTENS4_14ComposedLayoutINS4_7SwizzleILi3ELi4ELi3EEENS4_18smem_ptr_flag_bitsILi8EEENST_INS5_IJNSA_ILi8EEESH_EEENS5_IJSH_SC_EEEEEEEvNS4_8identityES11_S1B_vS1C_EENS_8epilogue10collective6detail29Sm90TmaWarpSpecializedAdapterINS1F_15DefaultEpilogueISJ_SK_SK_NS1E_6thread17LinearCombinationISJ_Li1EffLNS1J_9ScaleType4KindE0ELNS_15FloatRoundStyleE2ESJ_EENS1_15EpilogueDefaultEEEEEvvEEEEvNT_6ParamsE --------------------------
	.section	.nv.info._ZN7cutlass13device_kernelINS_4gemm6kernel13GemmUniversalIN4cute5tupleIJiiiiEEENS1_10collective13CollectiveMmaINS1_37MainloopSm90TmaGmmaWarpSpecializedFP8ILi4ENS5_IJNS4_1CILi2EEESB_NSA_ILi1EEEEEENS1_32KernelTmaWarpSpecializedPingpongEEENS5_IJNSA_ILi64EEENSA_ILi128EEESH_EEENS_12float_e5m2_tENS5_IJlSC_lEEESJ_SK_NS4_8TiledMMAINS4_8MMA_AtomIJNS4_4SM904GMMA31MMA_64x128x32_F32E5M2E5M2_SS_TNILNSO_7ScaleInE1ELSQ_1EEEEEENS4_6LayoutINS5_IJSC_SC_SC_EEENS5_IJNSA_ILi0EEESV_SV_EEEEENS5_IJNS4_10UnderscoreESY_SY_EEEEENS4_23SM90_TMA_LOAD_MULTICASTENS4_14ComposedLayoutINS4_7SwizzleILi3ELi4ELi3EEENS4_18smem_ptr_flag_bitsILi8EEENST_INS5_IJNSA_ILi8EEESH_EEENS5_IJSH_SC_EEEEEEEvNS4_8identityES11_S1B_vS1C_EENS_8epilogue10collective6detail29Sm90TmaWarpSpecializedAdapterINS1F_15DefaultEpilogueISJ_SK_SK_NS1E_6thread17LinearCombinationISJ_Li1EffLNS1J_9ScaleType4KindE0ELNS_15FloatRoundStyleE2ESJ_EENS1_15EpilogueDefaultEEEEEvvEEEEvNT_6ParamsE,"",@"SHT_CUDA_INFO"
	.sectionflags	@""
	.align	4


	//----- nvinfo : EIATTR_CUDA_API_VERSION
	.align		4
        /*0000*/ 	.byte	0x04, 0x37
        /*0002*/ 	.short	(.L_18 - .L_17)
.L_17:
        /*0004*/ 	.word	0x00000082


	//----- nvinfo : EIATTR_KPARAM_INFO
	.align		4
.L_18:
        /*0008*/ 	.byte	0x04, 0x17
        /*000a*/ 	.short	(.L_20 - .L_19)
.L_19:
        /*000c*/ 	.word	0x00000000
        /*0010*/ 	.short	0x0000
        /*0012*/ 	.short	0x0070
        /*0014*/ 	.byte	0x00, 0xf0, 0x01, 0x10


	//----- nvinfo : EIATTR_SPARSE_MMA_MASK
	.align		4
.L_20:
        /*0018*/ 	.byte	0x03, 0x50
        /*001a*/ 	.short	0x0000


	//----- nvinfo : EIATTR_MAXREG_COUNT
	.align		4
        /*001c*/ 	.byte	0x03, 0x1b
        /*001e*/ 	.short	0x00a8


	//----- nvinfo : EIATTR_NUM_BARRIERS
	.align		4
        /*0020*/ 	.byte	0x02, 0x4c
        /*0022*/ 	.byte	0x01
	.zero		1


	//----- nvinfo : EIATTR_MERCURY_ISA_VERSION
	.align		4
        /*0024*/ 	.byte	0x03, 0x5f
        /*0026*/ 	.short	0x0101


	//----- nvinfo : EIATTR_INT_WARP_WIDE_INSTR_OFFSETS
	.align		4
        /*0028*/ 	.byte	0x04, 0x31
        /*002a*/ 	.short	(.L_22 - .L_21)


	//   ....[0]....
.L_21:
        /*002c*/ 	.word	0x00000580


	//   ....[1]....
        /*0030*/ 	.word	0x000005f0


	//   ....[2]....
        /*0034*/ 	.word	0x00000690


	//   ....[3]....
        /*0038*/ 	.word	0x000006a0


	//   ....[4]....
        /*003c*/ 	.word	0x000006b0


	//   ....[5]....
        /*0040*/ 	.word	0x000006d0


	//   ....[6]....
        /*0044*/ 	.word	0x000007f0


	//   ....[7]....
        /*0048*/ 	.word	0x00000800


	//   ....[8]....
        /*004c*/ 	.word	0x000033a0


	//----- nvinfo : EIATTR_COOP_GROUP_MASK_REGIDS
	.align		4
.L_22:
        /*0050*/ 	.byte	0x04, 0x29
        /*0052*/ 	.short	(.L_24 - .L_23)


	//   ....[0]....
.L_23:
        /*0054*/ 	.word	0xffffffff


	//   ....[1]....
        /*0058*/ 	.word	0xffffffff


	//   ....[2]....
        /*005c*/ 	.word	0xffffffff


	//   ....[3]....
        /*0060*/ 	.word	0xffffffff


	//   ....[4]....
        /*0064*/ 	.word	0xffffffff


	//   ....[5]....
        /*0068*/ 	.word	0xffffffff


	//   ....[6]....
        /*006c*/ 	.word	0xffffffff


	//----- nvinfo : EIATTR_COOP_GROUP_INSTR_OFFSETS
	.align		4
.L_24:
        /*0070*/ 	.byte	0x04, 0x28
        /*0072*/ 	.short	(.L_26 - .L_25)


	//   ....[0]....
.L_25:
        /*0074*/ 	.word	0x00000050


	//   ....[1]....
        /*0078*/ 	.word	0x00000080


	//   ....[2]....
        /*007c*/ 	.word	0x00000180


	//   ....[3]....
        /*0080*/ 	.word	0x000003a0


	//   ....[4]....
        /*0084*/ 	.word	0x000003e0


	//   ....[5]....
        /*0088*/ 	.word	0x00000490


	//   ....[6]....
        /*008c*/ 	.word	0x00000980


	//----- nvinfo : EIATTR_REG_RECONFIG
	.align		4
.L_26:
        /*0090*/ 	.byte	0x01, 0x54
	.zero		2


	//----- nvinfo : EIATTR_MBARRIER_INSTR_OFFSETS
	.align		4
        /*0094*/ 	.byte	0x04, 0x39
        /*0096*/ 	.short	(.L_28 - .L_27)


	//   ....[0]....
.L_27:
        /*0098*/ 	.word	0x00000300
        /*009c*/ 	.word	0x000000ff
        /*00a0*/ 	.word	0x00000000
        /*00a4*/ 	.short	0x0100
        /*00a6*/ 	.byte	0x0a
	.zero		1


	//   ....[1]....
        /*00a8*/ 	.word	0x00000310
        /*00ac*/ 	.word	0x000000ff
        /*00b0*/ 	.word	0x00000020
        /*00b4*/ 	.short	0x0100
        /*00b6*/ 	.byte	0x0a
	.zero		1


	//   ....[2]....
        /*00b8*/ 	.word	0x00000320
        /*00bc*/ 	.word	0x000000ff
        /*00c0*/ 	.word	0x00000008
        /*00c4*/ 	.short	0x0100
        /*00c6*/ 	.byte	0x0a
	.zero		1


	//   ....[3]....
        /*00c8*/ 	.word	0x00000330
        /*00cc*/ 	.word	0x000000ff
        /*00d0*/ 	.word	0x00000028
        /*00d4*/ 	.short	0x0100
        /*00d6*/ 	.byte	0x0a
	.zero		1


	//   ....[4]....
        /*00d8*/ 	.word	0x00000340
        /*00dc*/ 	.word	0x000000ff
        /*00e0*/ 	.word	0x00000010
        /*00e4*/ 	.short	0x0100
        /*00e6*/ 	.byte	0x0a
	.zero		1


	//   ....[5]....
        /*00e8*/ 	.word	0x00000350
        /*00ec*/ 	.word	0x000000ff
        /*00f0*/ 	.word	0x00000030
        /*00f4*/ 	.short	0x0100
        /*00f6*/ 	.byte	0x0a
	.zero		1


	//   ....[6]....
        /*00f8*/ 	.word	0x00000360
        /*00fc*/ 	.word	0x000000ff
        /*0100*/ 	.word	0x00000018
        /*0104*/ 	.short	0x0100
        /*0106*/ 	.byte	0x0a
	.zero		1


	//   ....[7]....
        /*0108*/ 	.word	0x00000370
        /*010c*/ 	.word	0x000000ff
        /*0110*/ 	.word	0x00000038
        /*0114*/ 	.short	0x0100
        /*0116*/ 	.byte	0x0a
	.zero		1


	//   ....[8]....
        /*0118*/ 	.word	0x00000840
        /*011c*/ 	.word	0x000000ff
        /*0120*/ 	.word	0x00000070
        /*0124*/ 	.short	0x0100
        /*0126*/ 	.byte	0x0e
	.zero		1


	//   ....[9]....
        /*0128*/ 	.word	0x00000890
        /*012c*/ 	.word	0x000000ff
        /*0130*/ 	.word	0x00000078
        /*0134*/ 	.short	0x0100
        /*0136*/ 	.byte	0x0e
	.zero		1


	//   ....[10]....
        /*0138*/ 	.word	0x000008c0
        /*013c*/ 	.word	0x000000ff
        /*0140*/ 	.word	0x00000050
        /*0144*/ 	.short	0x0100
        /*0146*/ 	.byte	0x0f
	.zero		1


	//   ....[11]....
        /*0148*/ 	.word	0x00000910
        /*014c*/ 	.word	0x000000ff
        /*0150*/ 	.word	0x00000058
        /*0154*/ 	.short	0x0100
        /*0156*/ 	.byte	0x0f
	.zero		1


	//   ....[12]....
        /*0158*/ 	.word	0x00000920
        /*015c*/ 	.word	0x000000ff
        /*0160*/ 	.word	0x00000060
        /*0164*/ 	.short	0x0100
        /*0166*/ 	.byte	0x0f
	.zero		1


	//   ....[13]....
        /*0168*/ 	.word	0x00000930
        /*016c*/ 	.word	0x000000ff
        /*0170*/ 	.word	0x00000068
        /*0174*/ 	.short	0x0100
        /*0176*/ 	.byte	0x0f
	.zero		1


	//   ....[14]....
        /*0178*/ 	.word	0x00001750
        /*017c*/ 	.word	0x0000000f
        /*0180*/ 	.word	0xfffffff8
        /*0184*/ 	.short	0x010a
        /*0186*/ 	.byte	0x3f
	.zero		1


	//   ....[15]....
        /*0188*/ 	.word	0x00001c30
        /*018c*/ 	.word	0x000000ff
        /*0190*/ 	.word	0x00000000
        /*0194*/ 	.short	0x010a
        /*0196*/ 	.byte	0x04
	.zero		1


	//   ....[16]....
        /*0198*/ 	.word	0x00001c70
        /*019c*/ 	.word	0x000000ff
        /*01a0*/ 	.word	0x00000000
        /*01a4*/ 	.short	0x010a
        /*01a6*/ 	.byte	0x04
	.zero		1


	//   ....[17]....
        /*01a8*/ 	.word	0x00002630
        /*01ac*/ 	.word	0x000000ff
        /*01b0*/ 	.word	0x00000000
        /*01b4*/ 	.short	0x010a
        /*01b6*/ 	.byte	0x0f
	.zero		1


	//   ....[18]....
        /*01b8*/ 	.word	0x00002670
        /*01bc*/ 	.word	0x000000ff
        /*01c0*/ 	.word	0x00000000
        /*01c4*/ 	.short	0x010a
        /*01c6*/ 	.byte	0x0f
	.zero		1


	//   ....[19]....
        /*01c8*/ 	.word	0x00002da0
        /*01cc*/ 	.word	0x00000093
        /*01d0*/ 	.word	0x00000000
        /*01d4*/ 	.short	0x0101
        /*01d6*/ 	.byte	0x3f
	.zero		1


	//   ....[20]....
        /*01d8*/ 	.word	0x00003310
        /*01dc*/ 	.word	0x00000095
        /*01e0*/ 	.word	0x00000000
        /*01e4*/ 	.short	0x0101
        /*01e6*/ 	.byte	0x1b
	.zero		1


	//   ....[21]....
        /*01e8*/ 	.word	0x00003420
        /*01ec*/ 	.word	0x0000000d
        /*01f0*/ 	.word	0x00000000
        /*01f4*/ 	.short	0x0101
        /*01f6*/ 	.byte	0x3f
	.zero		1


	//   ....[22]....
        /*01f8*/ 	.word	0x00003490
        /*01fc*/ 	.word	0x0000000f
        /*0200*/ 	.word	0x00000008
        /*0204*/ 	.short	0x010a
        /*0206*/ 	.byte	0x3f
	.zero		1


	//   ....[23]....
        /*0208*/ 	.word	0x00007cb0
        /*020c*/ 	.word	0x00000010
        /*0210*/ 	.word	0x00000000
        /*0214*/ 	.short	0x0101
        /*0216*/ 	.byte	0x1b
	.zero		1


	//   ....[24]....
        /*0218*/ 	.word	0x00008850
        /*021c*/ 	.word	0x0000000d
        /*0220*/ 	.word	0x00000020
        /*0224*/ 	.short	0x010a
        /*0226*/ 	.byte	0x3f
	.zero		1


	//   ....[25]....
        /*0228*/ 	.word	0x00008c20
        /*022c*/ 	.word	0x00000004
        /*0230*/ 	.word	0x00000078
        /*0234*/ 	.short	0x0101
        /*0236*/ 	.byte	0x3f
	.zero		1


	//   ....[26]....
        /*0238*/ 	.word	0x00009390
        /*023c*/ 	.word	0x00000005
        /*0240*/ 	.word	0x00000000
        /*0244*/ 	.short	0x010a
        /*0246*/ 	.byte	0x3f
	.zero		1


	//   ....[27]....
        /*0248*/ 	.word	0x00009410
        /*024c*/ 	.word	0x00000007
        /*0250*/ 	.word	0x00000000
        /*0254*/ 	.short	0x010a
        /*0256*/ 	.byte	0x3f
	.zero		1


	//   ....[28]....
        /*0258*/ 	.word	0x000094a0
        /*025c*/ 	.word	0x00000006
        /*0260*/ 	.word	0x00000000
        /*0264*/ 	.short	0x010a
        /*0266*/ 	.byte	0x3f
	.zero		1


	//   ....[29]....
        /*0268*/ 	.word	0x00009530
        /*026c*/ 	.word	0x00000003
        /*0270*/ 	.word	0x00000000
        /*0274*/ 	.short	0x010a
        /*0276*/ 	.byte	0x3f
	.zero		1


	//   ....[30]....
        /*0278*/ 	.word	0x00009590
        /*027c*/ 	.word	0x0000000f
        /*0280*/ 	.word	0xfffffff8
        /*0284*/ 	.short	0x010a
        /*0286*/ 	.byte	0x3f
	.zero		1


	//   ....[31]....
        /*0288*/ 	.word	0x000095f0
        /*028c*/ 	.word	0x0000000d
        /*0290*/ 	.word	0x00000000
        /*0294*/ 	.short	0x010a
        /*0296*/ 	.byte	0x3f
	.zero		1


	//   ....[32]....
        /*0298*/ 	.word	0x00009650
        /*029c*/ 	.word	0x00000093
        /*02a0*/ 	.word	0x00000000
        /*02a4*/ 	.short	0x010a
        /*02a6*/ 	.byte	0x3f
	.zero		1


	//   ....[33]....
        /*02a8*/ 	.word	0x000096a0
        /*02ac*/ 	.word	0x0000000f
        /*02b0*/ 	.word	0x00000008
        /*02b4*/ 	.short	0x010a
        /*02b6*/ 	.byte	0x3f
	.zero		1


	//   ....[34]....
        /*02b8*/ 	.word	0x00009770
        /*02bc*/ 	.word	0x0000000d
        /*02c0*/ 	.word	0x00000020
        /*02c4*/ 	.short	0x010a
        /*02c6*/ 	.byte	0x3f
	.zero		1


	//   ....[35]....
        /*02c8*/ 	.word	0x00009850
        /*02cc*/ 	.word	0x00000005
        /*02d0*/ 	.word	0x00000000
        /*02d4*/ 	.short	0x010a
        /*02d6*/ 	.byte	0x3f
	.zero		1


	//   ....[36]....
        /*02d8*/ 	.word	0x000098a0
        /*02dc*/ 	.word	0x00000007
        /*02e0*/ 	.word	0x00000000
        /*02e4*/ 	.short	0x010a
        /*02e6*/ 	.byte	0x3f
	.zero		1


	//   ....[37]....
        /*02e8*/ 	.word	0x000098f0
        /*02ec*/ 	.word	0x00000006
        /*02f0*/ 	.word	0x00000000
        /*02f4*/ 	.short	0x010a
        /*02f6*/ 	.byte	0x3f
	.zero		1


	//----- nvinfo : EIATTR_NUM_MBARRIERS
	.align		4
.L_28:
        /*02f8*/ 	.byte	0x03, 0x38
        /*02fa*/ 	.short	0x000e


	//----- nvinfo : EIATTR_EXIT_INSTR_OFFSETS
	.align		4
        /*02fc*/ 	.byte	0x04, 0x1c
        /*02fe*/ 	.short	(.L_30 - .L_29)


	//   ....[0]....
.L_29:
        /*0300*/ 	.word	0x00001440


	//   ....[1]....
        /*0304*/ 	.word	0x000014a0


	//   ....[2]....
        /*0308*/ 	.word	0x00008460


	//   ....[3]....
        /*030c*/ 	.word	0x00008490


	//   ....[4]....
        /*0310*/ 	.word	0x00009580


	//----- nvinfo : EIATTR_MAX_THREADS
	.align		4
.L_30:
        /*0314*/ 	.byte	0x04, 0x05
        /*0316*/ 	.short	(.L_32 - .L_31)
.L_31:
        /*0318*/ 	.word	0x00000180
        /*031c*/ 	.word	0x00000001
        /*0320*/ 	.word	0x00000001


	//----- nvinfo : EIATTR_CRS_STACK_SIZE
	.align		4
.L_32:
        /*0324*/ 	.byte	0x04, 0x1e
        /*0326*/ 	.short	(.L_34 - .L_33)
.L_33:
        /*0328*/ 	.word	0x00000000


	//----- nvinfo : EIATTR_CBANK_PARAM_SIZE
	.align		4
.L_34:
        /*032c*/ 	.byte	0x03, 0x19
        /*032e*/ 	.short	0x0470


	//----- nvinfo : EIATTR_PARAM_CBANK
	.align		4
        /*0330*/ 	.byte	0x04, 0x0a
        /*0332*/ 	.short	(.L_36 - .L_35)
	.align		4
.L_35:
        /*0334*/ 	.word	index@(.nv.constant0._ZN7cutlass13device_kernelINS_4gemm6kernel13GemmUniversalIN4cute5tupleIJiiiiEEENS1_10collective13CollectiveMmaINS1_37MainloopSm90TmaGmmaWarpSpecializedFP8ILi4ENS5_IJNS4_1CILi2EEESB_NSA_ILi1EEEEEENS1_32KernelTmaWarpSpecializedPingpongEEENS5_IJNSA_ILi64EEENSA_ILi128EEESH_EEENS_12float_e5m2_tENS5_IJlSC_lEEESJ_SK_NS4_8TiledMMAINS4_8MMA_AtomIJNS4_4SM904GMMA31MMA_64x128x32_F32E5M2E5M2_SS_TNILNSO_7ScaleInE1ELSQ_1EEEEEENS4_6LayoutINS5_IJSC_SC_SC_EEENS5_IJNSA_ILi0EEESV_SV_EEEEENS5_IJNS4_10UnderscoreESY_SY_EEEEENS4_23SM90_TMA_LOAD_MULTICASTENS4_14ComposedLayoutINS4_7SwizzleILi3ELi4ELi3EEENS4_18smem_ptr_flag_bitsILi8EEENST_INS5_IJNSA_ILi8EEESH_EEENS5_IJSH_SC_EEEEEEEvNS4_8identityES11_S1B_vS1C_EENS_8epilogue10collective6detail29Sm90TmaWarpSpecializedAdapterINS1F_15DefaultEpilogueISJ_SK_SK_NS1E_6thread17LinearCombinationISJ_Li1EffLNS1J_9ScaleType4KindE0ELNS_15FloatRoundStyleE2ESJ_EENS1_15EpilogueDefaultEEEEEvvEEEEvNT_6ParamsE)
        /*0338*/ 	.short	0x0210
        /*033a*/ 	.short	0x0470


	//----- nvinfo : EIATTR_SW_WAR
	.align		4
.L_36:
        /*033c*/ 	.byte	0x04, 0x36
        /*033e*/ 	.short	(.L_38 - .L_37)
.L_37:
        /*0340*/ 	.word	0x00000008
.L_38:


//--------------------- .nv.callgraph             --------------------------
	.section	.nv.callgraph,"",@"SHT_CUDA_CALLGRAPH"
	.align	4
	.sectionentsize	8
	.align		4
        /*0000*/ 	.word	0x00000000
	.align		4
        /*0004*/ 	.word	0xffffffff
	.align		4
        /*0008*/ 	.word	0x00000000
	.align		4
        /*000c*/ 	.word	0xfffffffe
	.align		4
        /*0010*/ 	.word	0x00000000
	.align		4
        /*0014*/ 	.word	0xfffffffd
	.align		4
        /*0018*/ 	.word	0x00000000
	.align		4
        /*001c*/ 	.word	0xfffffffc


//--------------------- .nv.constant4             --------------------------
	.section	.nv.constant4,"a",@progbits
	.align	8
	.align		8
.nv.constant4:
        /*0000*/ 	.dword	_ZN39_INTERNAL_9d38d05f_4_k_cu_89a3aaec_54984cuda3std3__45__cpo5beginE
	.align		8
        /*0008*/ 	.dword	_ZN39_INTERNAL_9d38d05f_4_k_cu_89a3aaec_54984cuda3std3__45__cpo3endE
	.align		8
        /*0010*/ 	.dword	_ZN39_INTERNAL_9d38d05f_4_k_cu_89a3aaec_54984cuda3std3__45__cpo6cbeginE
	.align		8
        /*0018*/ 	.dword	_ZN39_INTERNAL_9d38d05f_4_k_cu_89a3aaec_54984cuda3std3__45__cpo4cendE
	.align		8
        /*0020*/ 	.dword	_ZN39_INTERNAL_9d38d05f_4_k_cu_89a3aaec_54984cuda3std3__441_GLOBAL__N__9d38d05f_4_k_cu_89a3aaec_54986ignoreE
	.align		8
        /*0028*/ 	.dword	_ZN39_INTERNAL_9d38d05f_4_k_cu_89a3aaec_54984cuda3std3__419piecewise_constructE
	.align		8
        /*0030*/ 	.dword	_ZN39_INTERNAL_9d38d05f_4_k_cu_89a3aaec_54984cuda3std3__48in_placeE
	.align		8
        /*0038*/ 	.dword	_ZN39_INTERNAL_9d38d05f_4_k_cu_89a3aaec_54984cuda3std6ranges3__45__cpo4swapE
	.align		8
        /*0040*/ 	.dword	_ZN39_INTERNAL_9d38d05f_4_k_cu_89a3aaec_54984cuda3std6ranges3__45__cpo9iter_moveE
	.align		8
        /*0048*/ 	.dword	_ZN39_INTERNAL_9d38d05f_4_k_cu_89a3aaec_54984cute7productE
	.align		8
        /*0050*/ 	.dword	_ZN39_INTERNAL_9d38d05f_4_k_cu_89a3aaec_54984cute1_E


//--------------------- .text._ZN7cutlass13device_kernelINS_4gemm6kernel13GemmUniversalIN4cute5tupleIJiiiiEEENS1_10collective13CollectiveMmaINS1_37MainloopSm90TmaGmmaWarpSpecializedFP8ILi4ENS5_IJNS4_1CILi2EEESB_NSA_ILi1EEEEEENS1_32KernelTmaWarpSpecializedPingpongEEENS5_IJNSA_ILi64EEENSA_ILi128EEESH_EEENS_12float_e5m2_tENS5_IJlSC_lEEESJ_SK_NS4_8TiledMMAINS4_8MMA_AtomIJNS4_4SM904GMMA31MMA_64x128x32_F32E5M2E5M2_SS_TNILNSO_7ScaleInE1ELSQ_1EEEEEENS4_6LayoutINS5_IJSC_SC_SC_EEENS5_IJNSA_ILi0EEESV_SV_EEEEENS5_IJNS4_10UnderscoreESY_SY_EEEEENS4_23SM90_TMA_LOAD_MULTICASTENS4_14ComposedLayoutINS4_7SwizzleILi3ELi4ELi3EEENS4_18smem_ptr_flag_bitsILi8EEENST_INS5_IJNSA_ILi8EEESH_EEENS5_IJSH_SC_EEEEEEEvNS4_8identityES11_S1B_vS1C_EENS_8epilogue10collective6detail29Sm90TmaWarpSpecializedAdapterINS1F_15DefaultEpilogueISJ_SK_SK_NS1E_6thread17LinearCombinationISJ_Li1EffLNS1J_9ScaleType4KindE0ELNS_15FloatRoundStyleE2ESJ_EENS1_15EpilogueDefaultEEEEEvvEEEEvNT_6ParamsE --------------------------
	.section	.text._ZN7cutlass13device_kernelINS_4gemm6kernel13GemmUniversalIN4cute5tupleIJiiiiEEENS1_10collective13CollectiveMmaINS1_37MainloopSm90TmaGmmaWarpSpecializedFP8ILi4ENS5_IJNS4_1CILi2EEESB_NSA_ILi1EEEEEENS1_32KernelTmaWarpSpecializedPingpongEEENS5_IJNSA_ILi64EEENSA_ILi128EEESH_EEENS_12float_e5m2_tENS5_IJlSC_lEEESJ_SK_NS4_8TiledMMAINS4_8MMA_AtomIJNS4_4SM904GMMA31MMA_64x128x32_F32E5M2E5M2_SS_TNILNSO_7ScaleInE1ELSQ_1EEEEEENS4_6LayoutINS5_IJSC_SC_SC_EEENS5_IJNSA_ILi0EEESV_SV_EEEEENS5_IJNS4_10UnderscoreESY_SY_EEEEENS4_23SM90_TMA_LOAD_MULTICASTENS4_14ComposedLayoutINS4_7SwizzleILi3ELi4ELi3EEENS4_18smem_ptr_flag_bitsILi8EEENST_INS5_IJNSA_ILi8EEESH_EEENS5_IJSH_SC_EEEEEEEvNS4_8identityES11_S1B_vS1C_EENS_8epilogue10collective6detail29Sm90TmaWarpSpecializedAdapterINS1F_15DefaultEpilogueISJ_SK_SK_NS1E_6thread17LinearCombinationISJ_Li1EffLNS1J_9ScaleType4KindE0ELNS_15FloatRoundStyleE2ESJ_EENS1_15EpilogueDefaultEEEEEvvEEEEvNT_6ParamsE,"ax",@progbits
	.align	128
.text._ZN7cutlass13device_kernelINS_4gemm6kernel13GemmUniversalIN4cute5tupleIJiiiiEEENS1_10collective13CollectiveMmaINS1_37MainloopSm90TmaGmmaWarpSpecializedFP8ILi4ENS5_IJNS4_1CILi2EEESB_NSA_ILi1EEEEEENS1_32KernelTmaWarpSpecializedPingpongEEENS5_IJNSA_ILi64EEENSA_ILi128EEESH_EEENS_12float_e5m2_tENS5_IJlSC_lEEESJ_SK_NS4_8TiledMMAINS4_8MMA_AtomIJNS4_4SM904GMMA31MMA_64x128x32_F32E5M2E5M2_SS_TNILNSO_7ScaleInE1ELSQ_1EEEEEENS4_6LayoutINS5_IJSC_SC_SC_EEENS5_IJNSA_ILi0EEESV_SV_EEEEENS5_IJNS4_10UnderscoreESY_SY_EEEEENS4_23SM90_TMA_LOAD_MULTICASTENS4_14ComposedLayoutINS4_7SwizzleILi3ELi4ELi3EEENS4_18smem_ptr_flag_bitsILi8EEENST_INS5_IJNSA_ILi8EEESH_EEENS5_IJSH_SC_EEEEEEEvNS4_8identityES11_S1B_vS1C_EENS_8epilogue10collective6detail29Sm90TmaWarpSpecializedAdapterINS1F_15DefaultEpilogueISJ_SK_SK_NS1E_6thread17LinearCombinationISJ_Li1EffLNS1J_9ScaleType4KindE0ELNS_15FloatRoundStyleE2ESJ_EENS1_15EpilogueDefaultEEEEEvvEEEEvNT_6ParamsE:
        .type           _ZN7cutlass13device_kernelINS_4gemm6kernel13GemmUniversalIN4cute5tupleIJiiiiEEENS1_10collective13CollectiveMmaINS1_37MainloopSm90TmaGmmaWarpSpecializedFP8ILi4ENS5_IJNS4_1CILi2EEESB_NSA_ILi1EEEEEENS1_32KernelTmaWarpSpecializedPingpongEEENS5_IJNSA_ILi64EEENSA_ILi128EEESH_EEENS_12float_e5m2_tENS5_IJlSC_lEEESJ_SK_NS4_8TiledMMAINS4_8MMA_AtomIJNS4_4SM904GMMA31MMA_64x128x32_F32E5M2E5M2_SS_TNILNSO_7ScaleInE1ELSQ_1EEEEEENS4_6LayoutINS5_IJSC_SC_SC_EEENS5_IJNSA_ILi0EEESV_SV_EEEEENS5_IJNS4_10UnderscoreESY_SY_EEEEENS4_23SM90_TMA_LOAD_MULTICASTENS4_14ComposedLayoutINS4_7SwizzleILi3ELi4ELi3EEENS4_18smem_ptr_flag_bitsILi8EEENST_INS5_IJNSA_ILi8EEESH_EEENS5_IJSH_SC_EEEEEEEvNS4_8identityES11_S1B_vS1C_EENS_8epilogue10collective6detail29Sm90TmaWarpSpecializedAdapterINS1F_15DefaultEpilogueISJ_SK_SK_NS1E_6thread17LinearCombinationISJ_Li1EffLNS1J_9ScaleType4KindE0ELNS_15FloatRoundStyleE2ESJ_EENS1_15EpilogueDefaultEEEEEvvEEEEvNT_6ParamsE,@function
        .size           _ZN7cutlass13device_kernelINS_4gemm6kernel13GemmUniversalIN4cute5tupleIJiiiiEEENS1_10collective13CollectiveMmaINS1_37MainloopSm90TmaGmmaWarpSpecializedFP8ILi4ENS5_IJNS4_1CILi2EEESB_NSA_ILi1EEEEEENS1_32KernelTmaWarpSpecializedPingpongEEENS5_IJNSA_ILi64EEENSA_ILi128EEESH_EEENS_12float_e5m2_tENS5_IJlSC_lEEESJ_SK_NS4_8TiledMMAINS4_8MMA_AtomIJNS4_4SM904GMMA31MMA_64x128x32_F32E5M2E5M2_SS_TNILNSO_7ScaleInE1ELSQ_1EEEEEENS4_6LayoutINS5_IJSC_SC_SC_EEENS5_IJNSA_ILi0EEESV_SV_EEEEENS5_IJNS4_10UnderscoreESY_SY_EEEEENS4_23SM90_TMA_LOAD_MULTICASTENS4_14ComposedLayoutINS4_7SwizzleILi3ELi4ELi3EEENS4_18smem_ptr_flag_bitsILi8EEENST_INS5_IJNSA_ILi8EEESH_EEENS5_IJSH_SC_EEEEEEEvNS4_8identityES11_S1B_vS1C_EENS_8epilogue10collective6detail29Sm90TmaWarpSpecializedAdapterINS1F_15DefaultEpilogueISJ_SK_SK_NS1E_6thread17LinearCombinationISJ_Li1EffLNS1J_9ScaleType4KindE0ELNS_15FloatRoundStyleE2ESJ_EENS1_15EpilogueDefaultEEEEEvvEEEEvNT_6ParamsE,(.L_x_207 - _ZN7cutlass13device_kernelINS_4gemm6kernel13GemmUniversalIN4cute5tupleIJiiiiEEENS1_10collective13CollectiveMmaINS1_37MainloopSm90TmaGmmaWarpSpecializedFP8ILi4ENS5_IJNS4_1CILi2EEESB_NSA_ILi1EEEEEENS1_32KernelTmaWarpSpecializedPingpongEEENS5_IJNSA_ILi64EEENSA_ILi128EEESH_EEENS_12float_e5m2_tENS5_IJlSC_lEEESJ_SK_NS4_8TiledMMAINS4_8MMA_AtomIJNS4_4SM904GMMA31MMA_64x128x32_F32E5M2E5M2_SS_TNILNSO_7ScaleInE1ELSQ_1EEEEEENS4_6LayoutINS5_IJSC_SC_SC_EEENS5_IJNSA_ILi0EEESV_SV_EEEEENS5_IJNS4_10UnderscoreESY_SY_EEEEENS4_23SM90_TMA_LOAD_MULTICASTENS4_14ComposedLayoutINS4_7SwizzleILi3ELi4ELi3EEENS4_18smem_ptr_flag_bitsILi8EEENST_INS5_IJNSA_ILi8EEESH_EEENS5_IJSH_SC_EEEEEEEvNS4_8identityES11_S1B_vS1C_EENS_8epilogue10collective6detail29Sm90TmaWarpSpecializedAdapterINS1F_15DefaultEpilogueISJ_SK_SK_NS1E_6thread17LinearCombinationISJ_Li1EffLNS1J_9ScaleType4KindE0ELNS_15FloatRoundStyleE2ESJ_EENS1_15EpilogueDefaultEEEEEvvEEEEvNT_6ParamsE)
        .other          _ZN7cutlass13device_kernelINS_4gemm6kernel13GemmUniversalIN4cute5tupleIJiiiiEEENS1_10collective13CollectiveMmaINS1_37MainloopSm90TmaGmmaWarpSpecializedFP8ILi4ENS5_IJNS4_1CILi2EEESB_NSA_ILi1EEEEEENS1_32KernelTmaWarpSpecializedPingpongEEENS5_IJNSA_ILi64EEENSA_ILi128EEESH_EEENS_12float_e5m2_tENS5_IJlSC_lEEESJ_SK_NS4_8TiledMMAINS4_8MMA_AtomIJNS4_4SM904GMMA31MMA_64x128x32_F32E5M2E5M2_SS_TNILNSO_7ScaleInE1ELSQ_1EEEEEENS4_6LayoutINS5_IJSC_SC_SC_EEENS5_IJNSA_ILi0EEESV_SV_EEEEENS5_IJNS4_10UnderscoreESY_SY_EEEEENS4_23SM90_TMA_LOAD_MULTICASTENS4_14ComposedLayoutINS4_7SwizzleILi3ELi4ELi3EEENS4_18smem_ptr_flag_bitsILi8EEENST_INS5_IJNSA_ILi8EEESH_EEENS5_IJSH_SC_EEEEEEEvNS4_8identityES11_S1B_vS1C_EENS_8epilogue10collective6detail29Sm90TmaWarpSpecializedAdapterINS1F_15DefaultEpilogueISJ_SK_SK_NS1E_6thread17LinearCombinationISJ_Li1EffLNS1J_9ScaleType4KindE0ELNS_15FloatRoundStyleE2ESJ_EENS1_15EpilogueDefaultEEEEEvvEEEEvNT_6ParamsE,@"STO_CUDA_ENTRY STV_DEFAULT"
_ZN7cutlass13device_kernelINS_4gemm6kernel13GemmUniversalIN4cute5tupleIJiiiiEEENS1_10collective13CollectiveMmaINS1_37MainloopSm90TmaGmmaWarpSpecializedFP8ILi4ENS5_IJNS4_1CILi2EEESB_NSA_ILi1EEEEEENS1_32KernelTmaWarpSpecializedPingpongEEENS5_IJNSA_ILi64EEENSA_ILi128EEESH_EEENS_12float_e5m2_tENS5_IJlSC_lEEESJ_SK_NS4_8TiledMMAINS4_8MMA_AtomIJNS4_4SM904GMMA31MMA_64x128x32_F32E5M2E5M2_SS_TNILNSO_7ScaleInE1ELSQ_1EEEEEENS4_6LayoutINS5_IJSC_SC_SC_EEENS5_IJNSA_ILi0EEESV_SV_EEEEENS5_IJNS4_10UnderscoreESY_SY_EEEEENS4_23SM90_TMA_LOAD_MULTICASTENS4_14ComposedLayoutINS4_7SwizzleILi3ELi4ELi3EEENS4_18smem_ptr_flag_bitsILi8EEENST_INS5_IJNSA_ILi8EEESH_EEENS5_IJSH_SC_EEEEEEEvNS4_8identityES11_S1B_vS1C_EENS_8epilogue10collective6detail29Sm90TmaWarpSpecializedAdapterINS1F_15DefaultEpilogueISJ_SK_SK_NS1E_6thread17LinearCombinationISJ_Li1EffLNS1J_9ScaleType4KindE0ELNS_15FloatRoundStyleE2ESJ_EENS1_15EpilogueDefaultEEEEEvvEEEEvNT_6ParamsE:
[----:B------:R-:W-:Y:S01]  /*0000*/  LDC R1, c[0x0][0x28] ;  /* 0x00000a00ff017b82 */ /* 0x000fe20000000800 */
[----:B------:R-:W0:Y:S01]  /*0010*/  S2R R8, SR_TID.X ;  /* 0x0000000000087919 */ /* 0x000e220000002100 */
[----:B------:R-:W-:Y:S01]  /*0020*/  ELECT P0, URZ, PT ;  /* 0x00000000003f782f */ /* 0x000fe20003800000 */
[----:B------:R-:W-:Y:S01]  /*0030*/  BSSY B0, `(.L_x_0) ;  /* 0x0000014000007945 */ /* 0x000fe20003800000 */
[----:B0-----:R-:W-:-:S05]  /*0040*/  SHF.R.U32.HI R0, RZ, 0x5, R8 ;  /* 0x00000005ff007819 */ /* 0x001fca0000011608 */
[----:B------:R-:W0:Y:S02]  /*0050*/  SHFL.IDX PT, R2, R0, RZ, 0x1f ;  /* 0x00001fff00027589 */ /* 0x000e2400000e0000 */
[----:B0-----:R-:W-:Y:S02]  /*0060*/  R2UR UR6, R2 ;  /* 0x00000000020672ca */ /* 0x001fe400000e0000 */
[----:B------:R-:W-:-:S05]  /*0070*/  SHF.R.U32.HI R2, RZ, 0x7, R8 ;  /* 0x00000007ff027819 */ /* 0x000fca0000011608 */
[----:B------:R0:W1:Y:S06]  /*0080*/  SHFL.IDX PT, R3, R2, RZ, 0x1f ;  /* 0x00001fff02037589 */ /* 0x00006c00000e0000 */
[----:B------:R-:W-:Y:S02]  /*0090*/  USHF.R.S32.HI UR4, URZ, 0x1f, UR6 ;  /* 0x0000001f3f047899 */ /* 0x000fe40008011406 */
[----:B------:R-:W-:Y:S02]  /*00a0*/  ISETP.NE.OR P0, PT, RZ, UR6, !P0 ;  /* 0x00000006ff007c0c */ /* 0x000fe4000c705670 */
[----:B------:R-:W-:-:S04]  /*00b0*/  ULEA.HI UR4, UR4, UR6, URZ, 0x2 ;  /* 0x0000000604047291 */ /* 0x000fc8000f8f103f */
[----:B------:R-:W-:-:S04]  /*00c0*/  ULOP3.LUT UR4, UR4, 0xfffffffc, URZ, 0xc0, !UPT ;  /* 0xfffffffc04047892 */ /* 0x000fc8000f8ec03f */
[----:B------:R-:W-:-:S03]  /*00d0*/  UIADD3 UR6, UR6, -UR4, URZ ;  /* 0x8000000406067290 */ /* 0x000fc6000fffe03f */
[----:B0-----:R-:W-:Y:S09]  /*00e0*/  @P0 BRA `(.L_x_1) ;  /* 0x0000000000200947 */ /* 0x001ff20003800000 */
[----:B------:R-:W-:Y:S02]  /*00f0*/  ULDC.64 UR4, c[0x0][0x198] ;  /* 0x0000660000047ab9 */ /* 0x000fe40000000a00 */
[----:B------:R-:W-:Y:S02]  /*0100*/  UIADD3 UR8, UP0, UR4, 0xf0, URZ ;  /* 0x000000f004087890 */ /* 0x000fe4000ff1e03f */
[----:B------:R-:W-:Y:S02]  /*0110*/  UIADD3 UR4, UP1, UR4, 0x1f0, URZ ;  /* 0x000001f004047890 */ /* 0x000fe4000ff3e03f */
[----:B------:R-:W-:Y:S02]  /*0120*/  UIADD3.X UR9, URZ, UR5, URZ, UP0, !UPT ;  /* 0x000000053f097290 */ /* 0x000fe400087fe43f */
[----:B------:R-:W-:-:S07]  /*0130*/  UIADD3.X UR5, URZ, UR5, URZ, UP1, !UPT ;  /* 0x000000053f057290 */ /* 0x000fce0008ffe43f */
[----:B------:R0:W-:Y:S02]  /*0140*/  UTMACCTL.PF [UR8] ;  /* 0x00000000080079b9 */ /* 0x0001e40008040000 */
[----:B------:R0:W-:Y:S02]  /*0150*/  UTMACCTL.PF [UR4] ;  /* 0x00000000040079b9 */ /* 0x0001e40008040000 */
[----:B0-----:R-:W-:Y:S01]  /*0160*/  NOP ;  /* 0x0000000000007918 */ /* 0x001fe20000000000 */
.L_x_1:
[----:B------:R-:W-:Y:S05]  /*0170*/  BSYNC B0 ;  /* 0x0000000000007941 */ /* 0x000fea0003800000 */
.L_x_0:
[----:B------:R-:W0:Y:S01]  /*0180*/  SHFL.IDX PT, R4, R0, RZ, 0x1f ;  /* 0x00001fff00047589 */ /* 0x000e2200000e0000 */
[----:B-1----:R-:W-:Y:S01]  /*0190*/  R2UR UR17, R3 ;  /* 0x00000000031172ca */ /* 0x002fe200000e0000 */
[----:B------:R-:W-:-:S04]  /*01a0*/  UISETP.NE.AND UP0, UPT, UR6, 0x3, UPT ;  /* 0x000000030600788c */ /* 0x000fc8000bf05270 */
[----:B------:R-:W-:-:S08]  /*01b0*/  UISETP.EQ.OR UP0, UPT, UR6, URZ, !UP0 ;  /* 0x0000003f0600728c */ /* 0x000fd0000c702670 */
[----:B------:R-:W-:Y:S02]  /*01c0*/  UIADD3 UR18, UR17, -0x1, URZ ;  /* 0xffffffff11127890 */ /* 0x000fe4000fffe03f */
[----:B------:R-:W-:Y:S02]  /*01d0*/  UISETP.EQ.AND UP0, UPT, UR17, URZ, UP0 ;  /* 0x0000003f1100728c */ /* 0x000fe40008702270 */
[----:B------:R-:W-:Y:S02]  /*01e0*/  UISETP.GE.U32.AND UP1, UPT, UR18, 0x2, UPT ;  /* 0x000000021200788c */ /* 0x000fe4000bf26070 */
[----:B------:R-:W-:Y:S01]  /*01f0*/  USEL UR7, URZ, 0x1, !UP0 ;  /* 0x000000013f077887 */ /* 0x000fe2000c000000 */
[----:B0-----:R-:W-:-:S03]  /*0200*/  ISETP.NE.AND P0, PT, R4, RZ, PT ;  /* 0x000000ff0400720c */ /* 0x001fc60003f05270 */
[----:B------:R-:W-:-:S10]  /*0210*/  USEL UR7, UR7, 0x2, UP1 ;  /* 0x0000000207077887 */ /* 0x000fd40008800000 */
[----:B------:R-:W-:Y:S05]  /*0220*/  @P0 BRA `(.L_x_2) ;  /* 0x0000000000580947 */ /* 0x000fea0003800000 */
[----:B------:R-:W0:Y:S01]  /*0230*/  S2UR UR10, SR_CgaCtaId ;  /* 0x00000000000a79c3 */ /* 0x000e220000008800 */
[----:B------:R-:W-:Y:S01]  /*0240*/  UMOV UR4, 0x400 ;  /* 0x0000040000047882 */ /* 0x000fe20000000000 */
[----:B------:R-:W-:Y:S01]  /*0250*/  UMOV UR5, 0x1 ;  /* 0x0000000100057882 */ /* 0x000fe20000000000 */
[----:B------:R-:W-:Y:S01]  /*0260*/  UMOV UR8, 0x3 ;  /* 0x0000000300087882 */ /* 0x000fe20000000000 */
[----:B------:R-:W-:Y:S01]  /*0270*/  ELECT P0, URZ, PT ;  /* 0x00000000003f782f */ /* 0x000fe20003800000 */
[----:B------:R-:W-:-:S04]  /*0280*/  UIADD3 UR8, -UR8, 0x100000, URZ ;  /* 0x0010000008087890 */ /* 0x000fc8000fffe13f */
[----:B------:R-:W-:Y:S02]  /*0290*/  USHF.L.U32 UR9, UR8, 0xb, URZ ;  /* 0x0000000b08097899 */ /* 0x000fe4000800063f */
[----:B------:R-:W-:Y:S02]  /*02a0*/  USHF.L.U32 UR8, UR8, 0x1, URZ ;  /* 0x0000000108087899 */ /* 0x000fe4000800063f */
[----:B0-----:R-:W-:Y:S02]  /*02b0*/  ULEA UR10, UR10, UR4, 0x18 ;  /* 0x000000040a0a7291 */ /* 0x001fe4000f8ec03f */
[----:B------:R-:W-:-:S04]  /*02c0*/  UIADD3 UR4, -UR5, 0x100000, URZ ;  /* 0x0010000005047890 */ /* 0x000fc8000fffe13f */
[----:B------:R-:W-:Y:S02]  /*02d0*/  USHF.L.U32 UR5, UR4, 0xb, URZ ;  /* 0x0000000b04057899 */ /* 0x000fe4000800063f */
[----:B------:R-:W-:Y:S01]  /*02e0*/  USHF.L.U32 UR4, UR4, 0x1, URZ ;  /* 0x0000000104047899 */ /* 0x000fe2000800063f */
[----:B------:R-:W0:Y:S11]  /*02f0*/  FENCE.VIEW.ASYNC.S ;  /* 0x00000000000073c6 */ /* 0x000e360000000000 */
[----:B0-----:R0:W1:Y:S01]  /*0300*/  SYNCS.EXCH.64 URZ, [UR10], UR4 ;  /* 0x000000040a3f75b2 */ /* 0x0010620008000100 */
[----:B------:R0:W2:Y:S01]  /*0310*/  SYNCS.EXCH.64 URZ, [UR10+0x20], UR8 ;  /* 0x000020080a3f75b2 */ /* 0x0000a20008000100 */
[----:B------:R0:W3:Y:S01]  /*0320*/  SYNCS.EXCH.64 URZ, [UR10+0x8], UR4 ;  /* 0x000008040a3f75b2 */ /* 0x0000e20008000100 */
[----:B------:R0:W4:Y:S01]  /*0330*/  SYNCS.EXCH.64 URZ, [UR10+0x28], UR8 ;  /* 0x000028080a3f75b2 */ /* 0x0001220008000100 */
[----:B------:R0:W0:Y:S01]  /*0340*/  SYNCS.EXCH.64 URZ, [UR10+0x10], UR4 ;  /* 0x000010040a3f75b2 */ /* 0x0000220008000100 */
[----:B------:R0:W0:Y:S01]  /*0350*/  SYNCS.EXCH.64 URZ, [UR10+0x30], UR8 ;  /* 0x000030080a3f75b2 */ /* 0x0000220008000100 */
[----:B------:R0:W0:Y:S01]  /*0360*/  SYNCS.EXCH.64 URZ, [UR10+0x18], UR4 ;  /* 0x000018040a3f75b2 */ /* 0x0000220008000100 */
[----:B------:R0:W0:Y:S01]  /*0370*/  SYNCS.EXCH.64 URZ, [UR10+0x38], UR8 ;  /* 0x000038080a3f75b2 */ /* 0x0000220008000100 */
[----:B------:R-:W-:Y:S01]  /*0380*/  NOP ;  /* 0x0000000000007918 */ /* 0x000fe20000000000 */
.L_x_2:
[----:B------:R-:W5:Y:S01]  /*0390*/  S2UR UR11, SR_CTAID.X ;  /* 0x00000000000b79c3 */ /* 0x000f620000002500 */
[----:B------:R-:W1:Y:S01]  /*03a0*/  SHFL.IDX PT, R5, R0, RZ, 0x1f ;  /* 0x00001fff00057589 */ /* 0x000e6200000e0000 */
[----:B------:R-:W-:Y:S02]  /*03b0*/  SHF.R.S32.HI R3, RZ, 0x1f, R8 ;  /* 0x0000001fff037819 */ /* 0x000fe40000011408 */
[----:B------:R-:W-:Y:S01]  /*03c0*/  ELECT P0, URZ, PT ;  /* 0x00000000003f782f */ /* 0x000fe20003800000 */
[----:B------:R-:W-:Y:S01]  /*03d0*/  NOP ;  /* 0x0000000000007918 */ /* 0x000fe20000000000 */
[----:B------:R2:W3:Y:S01]  /*03e0*/  SHFL.IDX PT, R6, R0, RZ, 0x1f ;  /* 0x00001fff00067589 */ /* 0x0004e200000e0000 */
[----:B------:R-:W-:Y:S01]  /*03f0*/  LEA.HI R3, R3, R8, RZ, 0x7 ;  /* 0x0000000803037211 */ /* 0x000fe200078f38ff */
[----:B0-----:R-:W-:Y:S01]  /*0400*/  ULDC UR4, c[0x0][0x150] ;  /* 0x0000540000047ab9 */ /* 0x001fe20000000800 */
[----:B------:R-:W0:Y:S01]  /*0410*/  S2UR UR9, SR_CTAID.Y ;  /* 0x00000000000979c3 */ /* 0x000e220000002600 */
[----:B------:R-:W-:-:S02]  /*0420*/  ELECT P1, URZ, PT ;  /* 0x00000000003f782f */ /* 0x000fc40003820000 */
[----:B------:R-:W-:Y:S01]  /*0430*/  LOP3.LUT R3, R3, 0xffffff80, RZ, 0xc0, !PT ;  /* 0xffffff8003037812 */ /* 0x000fe200078ec0ff */
[----:B------:R-:W-:Y:S01]  /*0440*/  ULDC UR8, c[0x0][0x144] ;  /* 0x0000510000087ab9 */ /* 0x000fe20000000800 */
[----:B------:R-:W-:Y:S01]  /*0450*/  UMOV UR20, 0x80 ;  /* 0x0000008000147882 */ /* 0x000fe20000000000 */
[----:B------:R-:W-:Y:S01]  /*0460*/  NOP ;  /* 0x0000000000007918 */ /* 0x000fe20000000000 */
[----:B------:R-:W-:Y:S01]  /*0470*/  ULDC UR19, c[0x0][0x148] ;  /* 0x0000520000137ab9 */ /* 0x000fe20000000800 */
[----:B------:R-:W-:Y:S01]  /*0480*/  IMAD.IADD R9, R8, 0x1, -R3 ;  /* 0x0000000108097824 */ /* 0x000fe200078e0a03 */
[----:B------:R0:W0:Y:S01]  /*0490*/  SHFL.IDX PT, R15, R2, RZ, 0x1f ;  /* 0x00001fff020f7589 */ /* 0x00002200000e0000 */
[----:B------:R-:W-:-:S03]  /*04a0*/  ISETP.NE.AND P2, PT, RZ, UR17, PT ;  /* 0x00000011ff007c0c */ /* 0x000fc6000bf45270 */
[----:B------:R-:W-:Y:S02]  /*04b0*/  SHF.R.S32.HI R12, RZ, 0x1f, R9 ;  /* 0x0000001fff0c7819 */ /* 0x000fe40000011409 */
[----:B-----5:R-:W-:Y:S02]  /*04c0*/  I2FP.F32.U32 R7, UR11 ;  /* 0x0000000b00077c45 */ /* 0x020fe40008201000 */
[----:B------:R-:W-:Y:S02]  /*04d0*/  LEA.HI R3, R12, R9, RZ, 0x3 ;  /* 0x000000090c037211 */ /* 0x000fe400078f18ff */
[----:B-1----:R-:W-:Y:S01]  /*04e0*/  ISETP.NE.OR P0, PT, R5, RZ, !P0 ;  /* 0x000000ff0500720c */ /* 0x002fe20004705670 */
[----:B------:R-:W-:Y:S01]  /*04f0*/  FMUL R7, R7, UR4 ;  /* 0x0000000407077c20 */ /* 0x000fe20008400000 */
[--C-:B------:R-:W-:Y:S01]  /*0500*/  SHF.R.S32.HI R5, RZ, 0x3, R3.reuse ;  /* 0x00000003ff057819 */ /* 0x100fe20000011403 */
[----:B------:R-:W-:Y:S01]  /*0510*/  ULDC UR4, c[0x0][0x154] ;  /* 0x0000550000047ab9 */ /* 0x000fe20000000800 */
[----:B--2---:R-:W-:Y:S01]  /*0520*/  SHF.R.S32.HI R0, RZ, 0x1f, R3 ;  /* 0x0000001fff007819 */ /* 0x004fe20000011403 */
[----:B------:R1:W2:Y:S01]  /*0530*/  F2I.U32.TRUNC.NTZ R10, R7 ;  /* 0x00000007000a7305 */ /* 0x0002a2000020f000 */
[----:B------:R-:W-:-:S02]  /*0540*/  SHF.R.S32.HI R3, RZ, 0x1f, R4 ;  /* 0x0000001fff037819 */ /* 0x000fc40000011404 */
[----:B---3--:R-:W-:Y:S02]  /*0550*/  ISETP.NE.OR P1, PT, R6, RZ, !P1 ;  /* 0x000000ff0600720c */ /* 0x008fe40004f25670 */
[----:B------:R-:W-:Y:S02]  /*0560*/  LEA.HI R0, R0, R5, RZ, 0x2 ;  /* 0x0000000500007211 */ /* 0x000fe400078f10ff */
[----:B------:R-:W-:Y:S01]  /*0570*/  LEA.HI R3, R3, R4, RZ, 0x2 ;  /* 0x0000000403037211 */ /* 0x000fe200078f10ff */
[----:B------:R-:W-:Y:S01]  /*0580*/  VOTEU.ALL UP0, P0 ;  /* 0x00000000003f7886 */ /* 0x000fe20000000000 */
[----:B------:R-:W-:Y:S02]  /*0590*/  LOP3.LUT R0, R0, 0xfffffffc, RZ, 0xc0, !PT ;  /* 0xfffffffc00007812 */ /* 0x000fe400078ec0ff */
[----:B------:R-:W-:Y:S02]  /*05a0*/  LOP3.LUT R3, R3, 0x3ffffffc, RZ, 0xc0, !PT ;  /* 0x3ffffffc03037812 */ /* 0x000fe400078ec0ff */
[----:B0-----:R-:W-:Y:S01]  /*05b0*/  I2FP.F32.U32 R6, UR9 ;  /* 0x0000000900067c45 */ /* 0x001fe20008201000 */
[----:B------:R-:W-:Y:S01]  /*05c0*/  IMAD.IADD R0, R5, 0x1, -R0 ;  /* 0x0000000105007824 */ /* 0x000fe200078e0a00 */
[----:B------:R-:W0:Y:S01]  /*05d0*/  @!UP0 S2UR UR13, SR_CgaCtaId ;  /* 0x00000000000d89c3 */ /* 0x000e220000008800 */
[----:B------:R-:W-:Y:S01]  /*05e0*/  IMAD.IADD R3, R4, 0x1, -R3 ;  /* 0x0000000104037824 */ /* 0x000fe200078e0a03 */
[----:B------:R-:W-:Y:S01]  /*05f0*/  VOTEU.ALL UP1, P1 ;  /* 0x00000000003f7886 */ /* 0x000fe20000820000 */
[----:B-1----:R-:W-:Y:S01]  /*0600*/  FMUL R7, R6, UR4 ;  /* 0x0000000406077c20 */ /* 0x002fe20008400000 */
[----:B--2---:R-:W-:Y:S01]  /*0610*/  R2UR UR4, R10 ;  /* 0x000000000a0472ca */ /* 0x004fe200000e0000 */
[----:B------:R-:W-:Y:S01]  /*0620*/  IMAD R0, R3, 0x4, R0 ;  /* 0x0000000403007824 */ /* 0x000fe200078e0200 */
[----:B------:R-:W-:Y:S01]  /*0630*/  @!UP0 UMOV UR12, 0x400 ;  /* 0x00000400000c8882 */ /* 0x000fe20000000000 */
[----:B------:R-:W-:Y:S01]  /*0640*/  @!UP1 UMOV UR15, 0x400 ;  /* 0x00000400000f9882 */ /* 0x000fe20000000000 */
[----:B------:R-:W1:Y:S01]  /*0650*/  @!UP1 S2UR UR16, SR_CgaCtaId ;  /* 0x00000000001099c3 */ /* 0x000e620000008800 */
[----:B------:R-:W2:Y:S01]  /*0660*/  F2I.U32.TRUNC.NTZ R7, R7 ;  /* 0x0000000700077305 */ /* 0x000ea2000020f000 */
[C---:B------:R-:W-:Y:S01]  /*0670*/  IMAD.SHL.U32 R3, R0.reuse, 0x4, RZ ;  /* 0x0000000400037824 */ /* 0x040fe200078e00ff */
[C---:B------:R-:W-:Y:S01]  /*0680*/  LEA.HI R4, R0.reuse, R0, RZ, 0x1 ;  /* 0x0000000000047211 */ /* 0x040fe200078f08ff */
[----:B------:R-:W-:Y:S01]  /*0690*/  VOTEU.ALL UP2, P1 ;  /* 0x00000000003f7886 */ /* 0x000fe20000840000 */
[----:B------:R-:W-:Y:S01]  /*06a0*/  VOTEU.ALL UP3, P1 ;  /* 0x00000000003f7886 */ /* 0x000fe20000860000 */
[----:B------:R-:W-:Y:S01]  /*06b0*/  VOTEU.ALL UP4, P1 ;  /* 0x00000000003f7886 */ /* 0x000fe20000880000 */
[----:B------:R-:W-:Y:S01]  /*06c0*/  LOP3.LUT R6, R0, 0xc, R3, 0x78, !PT ;  /* 0x0000000c00067812 */ /* 0x000fe200078e7803 */
[----:B------:R-:W-:Y:S01]  /*06d0*/  VOTEU.ALL UP5, P1 ;  /* 0x00000000003f7886 */ /* 0x000fe200008a0000 */
[----:B------:R-:W-:Y:S01]  /*06e0*/  LOP3.LUT R5, R4, 0xfffffffe, RZ, 0xc0, !PT ;  /* 0xfffffffe04057812 */ /* 0x000fe200078ec0ff */
[----:B------:R-:W-:Y:S01]  /*06f0*/  UIADD3 UR4, -UR4, URZ, URZ ;  /* 0x0000003f04047290 */ /* 0x000fe2000fffe13f */
[----:B------:R-:W3:Y:S03]  /*0700*/  LDC R3, c[0x0][0x140] ;  /* 0x00005000ff037b82 */ /* 0x000ee60000000800 */
[----:B------:R-:W-:Y:S01]  /*0710*/  UIMAD UR8, UR8, UR4, UR11 ;  /* 0x00000004080872a4 */ /* 0x000fe2000f8e020b */
[----:B------:R-:W-:Y:S01]  /*0720*/  IMAD.IADD R5, R0, 0x1, -R5 ;  /* 0x0000000100057824 */ /* 0x000fe200078e0a05 */
[----:B--2---:R-:W-:Y:S01]  /*0730*/  R2UR UR10, R7 ;  /* 0x00000000070a72ca */ /* 0x004fe200000e0000 */
[----:B------:R-:W-:Y:S01]  /*0740*/  UMOV UR4, 0x20 ;  /* 0x0000002000047882 */ /* 0x000fe20000000000 */
[----:B0-----:R-:W-:Y:S01]  /*0750*/  @!UP0 ULEA UR14, UR13, UR12, 0x18 ;  /* 0x0000000c0d0e8291 */ /* 0x001fe2000f8ec03f */
[----:B------:R-:W-:Y:S01]  /*0760*/  IMAD.MOV.U32 R7, RZ, RZ, 0x1 ;  /* 0x00000001ff077424 */ /* 0x000fe200078e00ff */
[----:B------:R-:W-:Y:S01]  /*0770*/  ISETP.NE.AND P3, PT, R5, UR8, PT ;  /* 0x0000000805007c0c */ /* 0x000fe2000bf65270 */
[----:B------:R-:W-:-:S04]  /*0780*/  @!UP0 UIADD3 UR4, -UR4, 0x100000, URZ ;  /* 0x0010000004048890 */ /* 0x000fc8000fffe13f */
[----:B------:R-:W-:Y:S02]  /*0790*/  @!UP0 USHF.L.U32 UR5, UR4, 0xb, URZ ;  /* 0x0000000b04058899 */ /* 0x000fe4000800063f */
[----:B------:R-:W-:Y:S02]  /*07a0*/  @!UP0 USHF.L.U32 UR4, UR4, 0x1, URZ ;  /* 0x0000000104048899 */ /* 0x000fe4000800063f */
[----:B------:R-:W-:-:S04]  /*07b0*/  @!UP1 UIADD3 UR12, -UR20, 0x100000, URZ ;  /* 0x00100000140c9890 */ /* 0x000fc8000fffe13f */
[----:B------:R-:W-:Y:S02]  /*07c0*/  @!UP1 USHF.L.U32 UR13, UR12, 0xb, URZ ;  /* 0x0000000b0c0d9899 */ /* 0x000fe4000800063f */
[----:B------:R-:W-:Y:S02]  /*07d0*/  @!UP1 USHF.L.U32 UR12, UR12, 0x1, URZ ;  /* 0x000000010c0c9899 */ /* 0x000fe4000800063f */
[----:B-1----:R-:W-:Y:S01]  /*07e0*/  @!UP1 ULEA UR15, UR16, UR15, 0x18 ;  /* 0x0000000f100f9291 */ /* 0x002fe2000f8ec03f */
[----:B------:R-:W-:Y:S01]  /*07f0*/  VOTEU.ALL UP0, P0 ;  /* 0x00000000003f7886 */ /* 0x000fe20000000000 */
[----:B------:R-:W-:Y:S01]  /*0800*/  VOTEU.ALL UP1, P0 ;  /* 0x00000000003f7886 */ /* 0x000fe20000020000 */
[----:B------:R-:W-:Y:S01]  /*0810*/  UIADD3 UR10, -UR10, URZ, URZ ;  /* 0x0000003f0a0a7290 */ /* 0x000fe2000fffe13f */
[----:B------:R-:W-:Y:S01]  /*0820*/  LOP3.LUT P0, RZ, R9, 0x7, RZ, 0xc0, !PT ;  /* 0x0000000709ff7812 */ /* 0x000fe2000780c0ff */
[----:B------:R-:W0:Y:S02]  /*0830*/  FENCE.VIEW.ASYNC.S ;  /* 0x00000000000073c6 */ /* 0x000e240000000000 */
[----:B0-----:R-:W0:Y:S01]  /*0840*/  @!UP0 SYNCS.EXCH.64 URZ, [UR14+0x70], UR4 ;  /* 0x000070040e3f85b2 */ /* 0x001e220008000100 */
[----:B------:R-:W-:-:S02]  /*0850*/  @P3 LEA.HI R0, R6, R6, RZ, 0x1 ;  /* 0x0000000606003211 */ /* 0x000fc400078f08ff */
[----:B---3--:R-:W-:Y:S02]  /*0860*/  ISETP.EQ.U32.AND P1, PT, R3, 0x1, PT ;  /* 0x000000010300780c */ /* 0x008fe40003f22070 */
[----:B------:R-:W-:Y:S02]  /*0870*/  @P3 SHF.R.S32.HI R0, RZ, 0x1, R0 ;  /* 0x00000001ff003819 */ /* 0x000fe40000011400 */
[----:B------:R-:W-:Y:S01]  /*0880*/  ISETP.LT.U32.AND P0, PT, R6, 0x4, !P0 ;  /* 0x000000040600780c */ /* 0x000fe20004701070 */
[----:B------:R1:W2:Y:S01]  /*0890*/  @!UP1 SYNCS.EXCH.64 URZ, [UR14+0x78], UR4 ;  /* 0x000078040e3f95b2 */ /* 0x0002a20008000100 */
[----:B------:R-:W-:Y:S01]  /*08a0*/  NOP ;  /* 0x0000000000007918 */ /* 0x000fe20000000000 */
[----:B-1----:R-:W-:Y:S01]  /*08b0*/  UIMAD UR4, UR19, UR10, UR9 ;  /* 0x0000000a130472a4 */ /* 0x002fe2000f8e0209 */
[----:B------:R1:W3:Y:S05]  /*08c0*/  @!UP2 SYNCS.EXCH.64 URZ, [UR15+0x50], UR12 ;  /* 0x0000500c0f3fa5b2 */ /* 0x0002ea0008000100 */
[----:B------:R-:W-:-:S02]  /*08d0*/  @P3 ISETP.NE.AND P4, PT, R0, UR4, PT ;  /* 0x0000000400003c0c */ /* 0x000fc4000bf85270 */
[----:B------:R-:W-:Y:S02]  /*08e0*/  SEL R0, RZ, 0x1, !P0 ;  /* 0x00000001ff007807 */ /* 0x000fe40004000000 */
[----:B------:R-:W-:-:S04]  /*08f0*/  @P3 SEL R7, RZ, 0x1, P4 ;  /* 0x00000001ff073807 */ /* 0x000fc80002000000 */
[----:B------:R-:W-:Y:S01]  /*0900*/  LOP3.LUT R7, R7, R0, RZ, 0xc0, !PT ;  /* 0x0000000007077212 */ /* 0x000fe200078ec0ff */
[----:B------:R1:W0:Y:S01]  /*0910*/  @!UP3 SYNCS.EXCH.64 URZ, [UR15+0x58], UR12 ;  /* 0x0000580c0f3fb5b2 */ /* 0x0002220008000100 */
[----:B------:R1:W0:Y:S01]  /*0920*/  @!UP4 SYNCS.EXCH.64 URZ, [UR15+0x60], UR12 ;  /* 0x0000600c0f3fc5b2 */ /* 0x0002220008000100 */
[----:B------:R1:W0:Y:S01]  /*0930*/  @!UP5 SYNCS.EXCH.64 URZ, [UR15+0x68], UR12 ;  /* 0x0000680c0f3fd5b2 */ /* 0x0002220008000100 */
[----:B------:R-:W-:Y:S01]  /*0940*/  NOP ;  /* 0x0000000000007918 */ /* 0x000fe20000000000 */
[----:B-1----:R-:W-:Y:S05]  /*0950*/  @!P1 BRA `(.L_x_3) ;  /* 0x0000000000089947 */ /* 0x002fea0003800000 */
[----:B0-234-:R-:W-:Y:S01]  /*0960*/  UCGABAR_ARV ;  /* 0x00000000000079c7 */ /* 0x01dfe20008000000 */
[----:B------:R-:W-:Y:S05]  /*0970*/  BRA `(.L_x_4) ;  /* 0x0000000000047947 */ /* 0x000fea0003800000 */
.L_x_3:
[----:B0-234-:R-:W-:Y:S01]  /*0980*/  NOP ;  /* 0x0000000000007918 */ /* 0x01dfe20000000000 */
.L_x_4:
[----:B------:R-:W-:Y:S01]  /*0990*/  ULDC.64 UR4, c[0x0][0x598] ;  /* 0x0001660000047ab9 */ /* 0x000fe20000000a00 */
[----:B------:R-:W-:Y:S01]  /*09a0*/  ULDC.64 UR20, c[0x0][0x208] ;  /* 0x0000820000147ab9 */ /* 0x000fe20000000a00 */
[----:B------:R-:W-:-:S04]  /*09b0*/  ISETP.NE.U32.AND P0, PT, RZ, UR4, PT ;  /* 0x00000004ff007c0c */ /* 0x000fc8000bf05070 */
[----:B------:R-:W-:-:S13]  /*09c0*/  ISETP.NE.AND.EX P0, PT, RZ, UR5, PT, P0 ;  /* 0x00000005ff007c0c */ /* 0x000fda000bf05300 */
[----:B------:R-:W-:Y:S05]  /*09d0*/  @!P0 BRA `(.L_x_5) ;  /* 0x00000000001c8947 */ /* 0x000fea0003800000 */
[----:B------:R-:W0:Y:S02]  /*09e0*/  LDC.64 R2, c[0x0][0x598] ;  /* 0x00016600ff027b82 */ /* 0x000e240000000a00 */
[----:B0-----:R-:W2:Y:S02]  /*09f0*/  LDG.E.64 R2, desc[UR20][R2.64] ;  /* 0x0000001402027981 */ /* 0x001ea4000c1e1b00 */
[----:B--2---:R-:W-:-:S04]  /*0a00*/  ISETP.NE.U32.AND P0, PT, R2, RZ, PT ;  /* 0x000000ff0200720c */ /* 0x004fc80003f05070 */
[----:B------:R-:W-:-:S13]  /*0a10*/  ISETP.NE.AND.EX P0, PT, R3, RZ, PT, P0 ;  /* 0x000000ff0300720c */ /* 0x000fda0003f05300 */
[----:B------:R-:W-:Y:S05]  /*0a20*/  @!P0 BRA `(.L_x_5) ;  /* 0x0000000000088947 */ /* 0x000fea0003800000 */
[----:B------:R0:W5:Y:S01]  /*0a30*/  LD.E R10, desc[UR20][R2.64] ;  /* 0x00000014020a7980 */ /* 0x000162000c101900 */
[----:B------:R-:W-:Y:S05]  /*0a40*/  BRA `(.L_x_6) ;  /* 0x0000000000207947 */ /* 0x000fea0003800000 */
.L_x_5:
[----:B------:R-:W-:Y:S02]  /*0a50*/  ULDC.64 UR4, c[0x0][0x588] ;  /* 0x0001620000047ab9 */ /* 0x000fe40000000a00 */
[----:B------:R-:W-:-:S04]  /*0a60*/  ISETP.NE.U32.AND P0, PT, RZ, UR4, PT ;  /* 0x00000004ff007c0c */ /* 0x000fc8000bf05070 */
[----:B------:R-:W-:-:S13]  /*0a70*/  ISETP.NE.AND.EX P0, PT, RZ, UR5, PT, P0 ;  /* 0x00000005ff007c0c */ /* 0x000fda000bf05300 */
[----:B------:R-:W-:Y:S05]  /*0a80*/  @!P0 BRA `(.L_x_7) ;  /* 0x00000000000c8947 */ /* 0x000fea0003800000 */
[----:B------:R-:W0:Y:S02]  /*0a90*/  LDC.64 R10, c[0x0][0x588] ;  /* 0x00016200ff0a7b82 */ /* 0x000e240000000a00 */
[----:B0-----:R1:W5:Y:S01]  /*0aa0*/  LDG.E R10, desc[UR20][R10.64] ;  /* 0x000000140a0a7981 */ /* 0x001362000c1e1900 */
[----:B------:R-:W-:Y:S05]  /*0ab0*/  BRA `(.L_x_6) ;  /* 0x0000000000047947 */ /* 0x000fea0003800000 */
.L_x_7:
[----:B------:R-:W2:Y:S02]  /*0ac0*/  LDC R10, c[0x0][0x580] ;  /* 0x00016000ff0a7b82 */ /* 0x000ea40000000800 */
.L_x_6:
[----:B------:R-:W-:Y:S02]  /*0ad0*/  ULDC.64 UR4, c[0x0][0x5a0] ;  /* 0x0001680000047ab9 */ /* 0x000fe40000000a00 */
[----:B------:R-:W-:-:S04]  /*0ae0*/  ISETP.NE.U32.AND P0, PT, RZ, UR4, PT ;  /* 0x00000004ff007c0c */ /* 0x000fc8000bf05070 */
[----:B------:R-:W-:-:S13]  /*0af0*/  ISETP.NE.AND.EX P0, PT, RZ, UR5, PT, P0 ;  /* 0x00000005ff007c0c */ /* 0x000fda000bf05300 */
[----:B------:R-:W-:Y:S05]  /*0b00*/  @!P0 BRA `(.L_x_8) ;  /* 0x00000000001c8947 */ /* 0x000fea0003800000 */
[----:B0-----:R-:W0:Y:S02]  /*0b10*/  LDC.64 R2, c[0x0][0x5a0] ;  /* 0x00016800ff027b82 */ /* 0x001e240000000a00 */
[----:B0-----:R-:W3:Y:S02]  /*0b20*/  LDG.E.64 R2, desc[UR20][R2.64] ;  /* 0x0000001402027981 */ /* 0x001ee4000c1e1b00 */
[----:B---3--:R-:W-:-:S04]  /*0b30*/  ISETP.NE.U32.AND P0, PT, R2, RZ, PT ;  /* 0x000000ff0200720c */ /* 0x008fc80003f05070 */
[----:B------:R-:W-:-:S13]  /*0b40*/  ISETP.NE.AND.EX P0, PT, R3, RZ, PT, P0 ;  /* 0x000000ff0300720c */ /* 0x000fda0003f05300 */
[----:B------:R-:W-:Y:S05]  /*0b50*/  @!P0 BRA `(.L_x_8) ;  /* 0x0000000000088947 */ /* 0x000fea0003800000 */
[----:B-1----:R0:W5:Y:S01]  /*0b60*/  LD.E R11, desc[UR20][R2.64] ;  /* 0x00000014020b7980 */ /* 0x002162000c101900 */
[----:B------:R-:W-:Y:S05]  /*0b70*/  BRA `(.L_x_9) ;  /* 0x0000000000207947 */ /* 0x000fea0003800000 */
.L_x_8:
[----:B------:R-:W-:Y:S02]  /*0b80*/  ULDC.64 UR4, c[0x0][0x590] ;  /* 0x0001640000047ab9 */ /* 0x000fe40000000a00 */
[----:B------:R-:W-:-:S04]  /*0b90*/  ISETP.NE.U32.AND P0, PT, RZ, UR4, PT ;  /* 0x00000004ff007c0c */ /* 0x000fc8000bf05070 */
[----:B------:R-:W-:-:S13]  /*0ba0*/  ISETP.NE.AND.EX P0, PT, RZ, UR5, PT, P0 ;  /* 0x00000005ff007c0c */ /* 0x000fda000bf05300 */
[----:B------:R-:W-:Y:S05]  /*0bb0*/  @!P0 BRA `(.L_x_10) ;  /* 0x00000000000c8947 */ /* 0x000fea0003800000 */
[----:B0-----:R-:W1:Y:S02]  /*0bc0*/  LDC.64 R2, c[0x0][0x590] ;  /* 0x00016400ff027b82 */ /* 0x001e640000000a00 */
[----:B-1----:R1:W5:Y:S01]  /*0bd0*/  LDG.E R11, desc[UR20][R2.64] ;  /* 0x00000014020b7981 */ /* 0x002362000c1e1900 */
[----:B------:R-:W-:Y:S05]  /*0be0*/  BRA `(.L_x_9) ;  /* 0x0000000000047947 */ /* 0x000fea0003800000 */
.L_x_10:
[----:B-1----:R-:W3:Y:S02]  /*0bf0*/  LDC R11, c[0x0][0x584] ;  /* 0x00016100ff0b7b82 */ /* 0x002ee40000000800 */
.L_x_9:
[----:B------:R-:W-:Y:S01]  /*0c00*/  ULDC UR4, c[0x0][0x65c] ;  /* 0x0001970000047ab9 */ /* 0x000fe20000000800 */
[----:B01----:R-:W0:Y:S01]  /*0c10*/  LDC.64 R2, c[0x0][0x650] ;  /* 0x00019400ff027b82 */ /* 0x003e220000000a00 */
[----:B------:R-:W-:Y:S01]  /*0c20*/  UISETP.NE.AND UP2, UPT, UR4, 0x1, UPT ;  /* 0x000000010400788c */ /* 0x000fe2000bf45270 */
[----:B------:R-:W-:Y:S01]  /*0c30*/  PRMT R13, RZ, 0x7610, R13 ;  /* 0x00007610ff0d7816 */ /* 0x000fe2000000000d */
[----:B------:R-:W-:Y:S01]  /*0c40*/  UISETP.NE.AND UP0, UPT, UR17, 0x2, UPT ;  /* 0x000000021100788c */ /* 0x000fe2000bf05270 */
[----:B------:R-:W-:Y:S02]  /*0c50*/  IMAD.MOV.U32 R5, RZ, RZ, -0x1 ;  /* 0xffffffffff057424 */ /* 0x000fe400078e00ff */
[----:B------:R-:W-:-:S06]  /*0c60*/  IMAD.MOV.U32 R4, RZ, RZ, -0x1 ;  /* 0xffffffffff047424 */ /* 0x000fcc00078e00ff */
[----:B------:R-:W-:Y:S01]  /*0c70*/  @UP2 ULDC UR14, c[0x0][0x10] ;  /* 0x00000400000e2ab9 */ /* 0x000fe20000000800 */
[----:B------:R-:W-:Y:S01]  /*0c80*/  @UP2 UMOV UR4, UR9 ;  /* 0x0000000900042c82 */ /* 0x000fe20008000000 */
[----:B------:R-:W-:Y:S01]  /*0c90*/  @UP2 UMOV UR5, URZ ;  /* 0x0000003f00052c82 */ /* 0x000fe20008000000 */
[----:B------:R-:W-:Y:S01]  /*0ca0*/  @!UP2 ULDC UR16, c[0x0][0xc] ;  /* 0x000003000010aab9 */ /* 0x000fe20000000800 */
[----:B------:R-:W-:Y:S01]  /*0cb0*/  @UP2 UIMAD.WIDE.U32 UR14, UR11, UR14, UR4 ;  /* 0x0000000e0b0e22a5 */ /* 0x000fe2000f8e0004 */
[----:B------:R-:W-:Y:S02]  /*0cc0*/  ULDC UR12, c[0x0][0xc] ;  /* 0x00000300000c7ab9 */ /* 0x000fe40000000800 */
[----:B------:R-:W-:Y:S01]  /*0cd0*/  @UP2 UMOV UR4, URZ ;  /* 0x0000003f00042c82 */ /* 0x000fe20008000000 */
[----:B------:R-:W-:Y:S01]  /*0ce0*/  UMOV UR5, URZ ;  /* 0x0000003f00057c82 */ /* 0x000fe20008000000 */
[----:B------:R-:W-:Y:S01]  /*0cf0*/  @UP2 UIADD3 UR15, UR15, UR4, URZ ;  /* 0x000000040f0f2290 */ /* 0x000fe2000fffe03f */
[----:B------:R-:W-:-:S02]  /*0d00*/  ULDC UR13, c[0x0][0x10] ;  /* 0x00000400000d7ab9 */ /* 0x000fc40000000800 */
[----:B------:R-:W-:Y:S01]  /*0d10*/  UMOV UR4, UR11 ;  /* 0x0000000b00047c82 */ /* 0x000fe20008000000 */
[----:B------:R-:W-:Y:S02]  /*0d20*/  UIMAD.WIDE.U32 UR12, UR12, UR13, URZ ;  /* 0x0000000d0c0c72a5 */ /* 0x000fe4000f8e003f */
[----:B------:R-:W-:Y:S01]  /*0d30*/  @!UP2 UIMAD.WIDE.U32 UR4, UR9, UR16, UR4 ;  /* 0x000000100904a2a5 */ /* 0x000fe2000f8e0004 */
[----:B------:R-:W-:Y:S02]  /*0d40*/  ULDC UR11, c[0x0][0x14] ;  /* 0x00000500000b7ab9 */ /* 0x000fe40000000800 */
[----:B------:R-:W-:Y:S02]  /*0d50*/  UIMAD.WIDE.U32 UR22, UR12, UR11, URZ ;  /* 0x0000000b0c1672a5 */ /* 0x000fe4000f8e003f */
[----:B------:R-:W-:Y:S02]  /*0d60*/  UIMAD UR13, UR13, UR11, URZ ;  /* 0x0000000b0d0d72a4 */ /* 0x000fe4000f8e023f */
[----:B------:R-:W-:Y:S01]  /*0d70*/  @!UP2 UMOV UR14, UR4 ;  /* 0x00000004000eac82 */ /* 0x000fe20008000000 */
[----:B------:R-:W-:Y:S01]  /*0d80*/  @!UP2 UMOV UR15, UR5 ;  /* 0x00000005000fac82 */ /* 0x000fe20008000000 */
[----:B------:R-:W-:-:S02]  /*0d90*/  UIADD3 UR13, UR23, UR13, URZ ;  /* 0x0000000d170d7290 */ /* 0x000fc4000fffe03f */
[----:B------:R-:W-:-:S04]  /*0da0*/  UIADD3 UR4, UP1, UR14, UR22, URZ ;  /* 0x000000160e047290 */ /* 0x000fc8000ff3e03f */
[----:B------:R-:W-:Y:S02]  /*0db0*/  UIADD3.X UR5, UR15, UR13, URZ, UP1, !UPT ;  /* 0x0000000d0f057290 */ /* 0x000fe40008ffe43f */
[----:B------:R-:W-:Y:S02]  /*0dc0*/  USEL UR4, UR4, UR14, !UP0 ;  /* 0x0000000e04047287 */ /* 0x000fe4000c000000 */
[----:B------:R-:W-:-:S04]  /*0dd0*/  USEL UR5, UR5, UR15, !UP0 ;  /* 0x0000000f05057287 */ /* 0x000fc8000c000000 */
[----:B0-----:R-:W-:Y:S01]  /*0de0*/  ISETP.LE.U32.AND P0, PT, R2, UR4, PT ;  /* 0x0000000402007c0c */ /* 0x001fe2000bf03070 */
[----:B------:R-:W-:Y:S02]  /*0df0*/  IMAD.U32 R2, RZ, RZ, UR4 ;  /* 0x00000004ff027e24 */ /* 0x000fe4000f8e00ff */
[----:B------:R-:W-:-:S05]  /*0e00*/  IMAD.U32 R0, RZ, RZ, UR5 ;  /* 0x00000005ff007e24 */ /* 0x000fca000f8e00ff */
[----:B------:R-:W-:Y:S01]  /*0e10*/  ISETP.GE.U32.AND.EX P0, PT, R0, R3, PT, P0 ;  /* 0x000000030000720c */ /* 0x000fe20003f06100 */
[----:B------:R-:W-:Y:S02]  /*0e20*/  IMAD.U32 R3, RZ, RZ, UR5 ;  /* 0x00000005ff037e24 */ /* 0x000fe4000f8e00ff */
[----:B------:R-:W-:-:S10]  /*0e30*/  IMAD.MOV.U32 R0, RZ, RZ, -0x1 ;  /* 0xffffffffff007424 */ /* 0x000fd400078e00ff */
[----:B------:R-:W-:Y:S05]  /*0e40*/  @P0 BRA `(.L_x_11) ;  /* 0x0000000400480947 */ /* 0x000fea0003800000 */
[----:B------:R-:W-:Y:S01]  /*0e50*/  ULDC.64 UR24, c[0x0][0x628] ;  /* 0x00018a0000187ab9 */ /* 0x000fe20000000a00 */
[C---:B------:R-:W-:Y:S01]  /*0e60*/  R2UR UR27, R2.reuse ;  /* 0x00000000021b72ca */ /* 0x040fe200000e0000 */
[----:B------:R-:W-:Y:S01]  /*0e70*/  ULDC UR26, c[0x0][0x630] ;  /* 0x00018c00001a7ab9 */ /* 0x000fe20000000800 */
[----:B------:R-:W-:Y:S02]  /*0e80*/  ISETP.NE.U32.AND P0, PT, RZ, UR24, PT ;  /* 0x00000018ff007c0c */ /* 0x000fe4000bf05070 */
[----:B------:R-:W-:Y:S02]  /*0e90*/  R2UR UR4, R2 ;  /* 0x00000000020472ca */ /* 0x000fe400000e0000 */
[----:B------:R-:W-:Y:S02]  /*0ea0*/  ISETP.NE.AND.EX P0, PT, RZ, UR25, PT, P0 ;  /* 0x00000019ff007c0c */ /* 0x000fe4000bf05300 */
[----:B------:R-:W-:-:S11]  /*0eb0*/  R2UR UR5, R3 ;  /* 0x00000000030572ca */ /* 0x000fd600000e0000 */
[----:B------:R-:W-:Y:S05]  /*0ec0*/  @!P0 BRA `(.L_x_12) ;  /* 0x0000000000308947 */ /* 0x000fea0003800000 */
[----:B------:R-:W-:Y:S01]  /*0ed0*/  R2UR UR4, R2 ;  /* 0x00000000020472ca */ /* 0x000fe200000e0000 */
[----:B------:R-:W-:Y:S01]  /*0ee0*/  ULDC UR11, c[0x0][0x634] ;  /* 0x00018d00000b7ab9 */ /* 0x000fe20000000800 */
[----:B------:R-:W-:-:S11]  /*0ef0*/  R2UR UR12, R3 ;  /* 0x00000000030c72ca */ /* 0x000fd600000e0000 */
[----:B------:R-:W-:-:S04]  /*0f00*/  UIADD3 UR11, UP1, UR4, UR11, URZ ;  /* 0x0000000b040b7290 */ /* 0x000fc8000ff3e03f */
[----:B------:R-:W-:-:S04]  /*0f10*/  UIADD3.X UR12, URZ, UR12, URZ, UP1, !UPT ;  /* 0x0000000c3f0c7290 */ /* 0x000fc80008ffe43f */
[----:B------:R-:W-:-:S04]  /*0f20*/  UIMAD.WIDE.U32 UR4, UR12, UR24, URZ ;  /* 0x000000180c0472a5 */ /* 0x000fc8000f8e003f */
[----:B------:R-:W-:Y:S02]  /*0f30*/  UIMAD.WIDE.U32 UR14, UP1, UR11, UR25, UR4 ;  /* 0x000000190b0e72a5 */ /* 0x000fe4000f820004 */
[----:B------:R-:W-:Y:S02]  /*0f40*/  UIMAD.WIDE.U32 UR4, UR11, UR24, URZ ;  /* 0x000000180b0472a5 */ /* 0x000fe4000f8e003f */
[----:B------:R-:W-:Y:S02]  /*0f50*/  UIADD3.X UR17, URZ, URZ, URZ, UP1, !UPT ;  /* 0x0000003f3f117290 */ /* 0x000fe40008ffe43f */
[----:B------:R-:W-:Y:S01]  /*0f60*/  UIADD3 URZ, UP1, UR5, UR14, URZ ;  /* 0x0000000e053f7290 */ /* 0x000fe2000ff3e03f */
[----:B------:R-:W-:-:S03]  /*0f70*/  UMOV UR16, UR15 ;  /* 0x0000000f00107c82 */ /* 0x000fc60008000000 */
[----:B------:R-:W-:-:S12]  /*0f80*/  UIMAD.WIDE.U32.X UR4, UR12, UR25, UR16, UP1 ;  /* 0x000000190c0472a5 */ /* 0x000fd800088e0410 */
.L_x_12:
[----:B------:R-:W-:Y:S01]  /*0f90*/  USHF.R.U64 UR4, UR4, UR26, UR5 ;  /* 0x0000001a04047299 */ /* 0x000fe20008001205 */
[----:B------:R-:W-:Y:S01]  /*0fa0*/  R2UR UR15, R3 ;  /* 0x00000000030f72ca */ /* 0x000fe200000e0000 */
[----:B------:R-:W-:Y:S02]  /*0fb0*/  USHF.R.U32.HI UR5, URZ, UR26, UR5 ;  /* 0x0000001a3f057299 */ /* 0x000fe40008011605 */
[----:B------:R-:W-:Y:S01]  /*0fc0*/  UIADD3 UR12, UP1, URZ, -UR4, URZ ;  /* 0x800000043f0c7290 */ /* 0x000fe2000ff3e03f */
[----:B------:R-:W-:Y:S01]  /*0fd0*/  ULDC.64 UR16, c[0x0][0x620] ;  /* 0x0001880000107ab9 */ /* 0x000fe20000000a00 */
[----:B------:R-:W-:Y:S02]  /*0fe0*/  UMOV UR14, UR27 ;  /* 0x0000001b000e7c82 */ /* 0x000fe40008000000 */
[----:B------:R-:W-:Y:S01]  /*0ff0*/  UIADD3.X UR5, URZ, ~UR5, URZ, UP1, !UPT ;  /* 0x800000053f057290 */ /* 0x000fe20008ffe43f */
[----:B------:R-:W-:Y:S01]  /*1000*/  ULDC UR11, c[0x0][0x618] ;  /* 0x00018600000b7ab9 */ /* 0x000fe20000000800 */
[----:B------:R-:W-:-:S02]  /*1010*/  @UP2 UIMAD UR8, UR19, UR10, UR9 ;  /* 0x0000000a130822a4 */ /* 0x000fc4000f8e0209 */
[----:B------:R-:W-:Y:S02]  /*1020*/  UIMAD UR5, UR5, UR16, URZ ;  /* 0x00000010050572a4 */ /* 0x000fe4000f8e023f */
[----:B------:R-:W-:Y:S02]  /*1030*/  UIMAD.WIDE.U32 UR14, UR12, UR16, UR14 ;  /* 0x000000100c0e72a5 */ /* 0x000fe4000f8e000e */
[----:B------:R-:W-:Y:S01]  /*1040*/  UIMAD UR12, UR12, UR17, UR5 ;  /* 0x000000110c0c72a4 */ /* 0x000fe2000f8e0205 */
[----:B------:R-:W-:Y:S01]  /*1050*/  ULDC UR16, c[0x0][0x608] ;  /* 0x0001820000107ab9 */ /* 0x000fe20000000800 */
[----:B------:R-:W-:Y:S02]  /*1060*/  ULDC UR28, c[0x0][0x658] ;  /* 0x00019600001c7ab9 */ /* 0x000fe40000000800 */
[----:B------:R-:W-:Y:S01]  /*1070*/  UIADD3 UR12, UR15, UR12, URZ ;  /* 0x0000000c0f0c7290 */ /* 0x000fe2000fffe03f */
[----:B------:R-:W-:Y:S01]  /*1080*/  UMOV UR9, 0xffffffff ;  /* 0xffffffff00097882 */ /* 0x000fe20000000000 */
[----:B------:R-:W-:-:S02]  /*1090*/  ULDC UR5, c[0x0][0x600] ;  /* 0x0001800000057ab9 */ /* 0x000fc40000000800 */
[----:B------:R-:W-:Y:S02]  /*10a0*/  USHF.R.U64 UR27, UR14, UR11, UR12 ;  /* 0x0000000b0e1b7299 */ /* 0x000fe4000800120c */
[----:B------:R-:W-:Y:S02]  /*10b0*/  USHF.R.U32.HI UR12, URZ, UR11, UR12 ;  /* 0x0000000b3f0c7299 */ /* 0x000fe4000801160c */
[----:B------:R-:W-:Y:S01]  /*10c0*/  USHF.L.U32 UR9, UR9, UR28, URZ ;  /* 0x0000001c09097299 */ /* 0x000fe2000800063f */
[----:B------:R-:W-:Y:S01]  /*10d0*/  ULDC.64 UR10, c[0x0][0x640] ;  /* 0x00019000000a7ab9 */ /* 0x000fe20000000a00 */
[----:B------:R-:W-:Y:S01]  /*10e0*/  USHF.R.U64 UR32, UR27, UR16, UR12 ;  /* 0x000000101b207299 */ /* 0x000fe2000800120c */
[----:B------:R-:W-:Y:S01]  /*10f0*/  ISETP.NE.U32.AND P0, PT, RZ, UR10, PT ;  /* 0x0000000aff007c0c */ /* 0x000fe2000bf05070 */
[----:B------:R-:W-:Y:S02]  /*1100*/  USHF.R.U32.HI UR12, URZ, UR16, UR12 ;  /* 0x000000103f0c7299 */ /* 0x000fe4000801160c */
[----:B------:R-:W-:Y:S01]  /*1110*/  UIADD3 UR26, UR5, -0x1, URZ ;  /* 0xffffffff051a7890 */ /* 0x000fe2000fffe03f */
[----:B------:R-:W-:Y:S01]  /*1120*/  ISETP.NE.AND.EX P0, PT, RZ, UR11, PT, P0 ;  /* 0x0000000bff007c0c */ /* 0x000fe2000bf05300 */
[----:B------:R-:W-:-:S02]  /*1130*/  USHF.R.U64 UR33, UR32, UR28, UR12 ;  /* 0x0000001c20217299 */ /* 0x000fc4000800120c */
[----:B------:R-:W-:Y:S02]  /*1140*/  USHF.R.U32.HI UR14, URZ, UR28, UR12 ;  /* 0x0000001c3f0e7299 */ /* 0x000fe4000801160c */
[----:B------:R-:W-:Y:S01]  /*1150*/  ULOP3.LUT UR12, URZ, UR9, URZ, 0x33, !UPT ;  /* 0x000000093f0c7292 */ /* 0x000fe2000f8e333f */
[----:B------:R-:W-:Y:S01]  /*1160*/  ULDC UR29, c[0x0][0x648] ;  /* 0x00019200001d7ab9 */ /* 0x000fe20000000800 */
[----:B------:R-:W-:Y:S01]  /*1170*/  ULDC UR30, c[0x0][0x638] ;  /* 0x00018e00001e7ab9 */ /* 0x000fe20000000800 */
[----:B------:R-:W-:Y:S01]  /*1180*/  UMOV UR31, 0x1 ;  /* 0x00000001001f7882 */ /* 0x000fe20000000000 */
[----:B------:R-:W-:-:S04]  /*1190*/  UMOV UR9, UR33 ;  /* 0x0000002100097c82 */ /* 0x000fc80008000000 */
[----:B------:R-:W-:Y:S05]  /*11a0*/  @!P0 BRA `(.L_x_13) ;  /* 0x0000000000308947 */ /* 0x000fea0003800000 */
[----:B------:R-:W-:Y:S02]  /*11b0*/  ULDC UR9, c[0x0][0x64c] ;  /* 0x0001930000097ab9 */ /* 0x000fe40000000800 */
        /* <DEDUP_REMOVED lines=8> */
[----:B------:R-:W-:-:S07]  /*1240*/  UIMAD.WIDE.U32.X UR10, UR19, UR11, UR24, UP1 ;  /* 0x0000000b130a72a5 */ /* 0x000fce00088e0418 */
[----:B------:R-:W-:Y:S01]  /*1250*/  UMOV UR9, UR10 ;  /* 0x0000000a00097c82 */ /* 0x000fe20008000000 */
[----:B------:R-:W-:-:S05]  /*1260*/  UMOV UR14, UR11 ;  /* 0x0000000b000e7c82 */ /* 0x000fca0008000000 */
.L_x_13:
[----:B------:R-:W-:Y:S01]  /*1270*/  USHF.R.U64 UR10, UR9, UR29, UR14 ;  /* 0x0000001d090a7299 */ /* 0x000fe2000800120e */
[----:B------:R-:W-:Y:S01]  /*1280*/  IMAD.MOV.U32 R13, RZ, RZ, 0x1 ;  /* 0x00000001ff0d7424 */ /* 0x000fe200078e00ff */
[----:B------:R-:W-:Y:S01]  /*1290*/  USHF.L.U32 UR9, UR31, UR28, URZ ;  /* 0x0000001c1f097299 */ /* 0x000fe2000800063f */
[----:B------:R-:W-:Y:S01]  /*12a0*/  IMAD.U32 R0, RZ, RZ, UR4 ;  /* 0x00000004ff007e24 */ /* 0x000fe2000f8e00ff */
[----:B------:R-:W-:Y:S02]  /*12b0*/  ULOP3.LUT UR12, UR32, UR12, URZ, 0xc0, !UPT ;  /* 0x0000000c200c7292 */ /* 0x000fe4000f8ec03f */
[----:B------:R-:W-:Y:S02]  /*12c0*/  UIADD3 UR11, -UR10, URZ, URZ ;  /* 0x0000003f0a0b7290 */ /* 0x000fe4000fffe13f */
[----:B------:R-:W-:Y:S02]  /*12d0*/  UIMAD UR12, UR9, UR10, UR12 ;  /* 0x0000000a090c72a4 */ /* 0x000fe4000f8e020c */
[----:B------:R-:W-:-:S02]  /*12e0*/  ULOP3.LUT UR26, UR27, UR26, URZ, 0xc0, !UPT ;  /* 0x0000001a1b1a7292 */ /* 0x000fc4000f8ec03f */
[----:B------:R-:W-:Y:S01]  /*12f0*/  UIMAD UR9, UR11, UR30, UR33 ;  /* 0x0000001e0b0972a4 */ /* 0x000fe2000f8e0221 */
[----:B------:R-:W-:Y:S02]  /*1300*/  ULDC UR10, c[0x0][0x610] ;  /* 0x00018400000a7ab9 */ /* 0x000fe40000000800 */
[----:B------:R-:W-:Y:S02]  /*1310*/  UIMAD UR8, UR12, UR10, UR8 ;  /* 0x0000000a0c0872a4 */ /* 0x000fe4000f8e0208 */
[----:B------:R-:W-:-:S04]  /*1320*/  UIMAD UR9, UR9, UR5, UR26 ;  /* 0x00000005090972a4 */ /* 0x000fc8000f8e021a */
[----:B------:R-:W-:Y:S02]  /*1330*/  USEL UR5, UR9, UR8, !UP2 ;  /* 0x0000000809057287 */ /* 0x000fe4000d000000 */
[----:B------:R-:W-:-:S04]  /*1340*/  USEL UR8, UR8, UR9, !UP2 ;  /* 0x0000000908087287 */ /* 0x000fc8000d000000 */
[----:B------:R-:W-:Y:S02]  /*1350*/  IMAD.U32 R4, RZ, RZ, UR5 ;  /* 0x00000005ff047e24 */ /* 0x000fe4000f8e00ff */
[----:B------:R-:W-:-:S07]  /*1360*/  IMAD.U32 R5, RZ, RZ, UR8 ;  /* 0x00000008ff057e24 */ /* 0x000fce000f8e00ff */
.L_x_11:
[----:B------:R-:W-:Y:S05]  /*1370*/  @!P1 BRA `(.L_x_14) ;  /* 0x00000000000c9947 */ /* 0x000fea0003800000 */
[----:B------:R-:W-:Y:S01]  /*1380*/  UCGABAR_WAIT ;  /* 0x0000000000007dc7 */ /* 0x000fe20008000000 */
[----:B------:R-:W-:Y:S01]  /*1390*/  CCTL.IVALL ;  /* 0x00000000ff00798f */ /* 0x000fe20002000000 */
[----:B------:R-:W-:Y:S05]  /*13a0*/  BRA `(.L_x_15) ;  /* 0x0000000000047947 */ /* 0x000fea0003800000 */
.L_x_14:
[----:B------:R-:W-:Y:S06]  /*13b0*/  BAR.SYNC.DEFER_BLOCKING 0x0 ;  /* 0x0000000000007b1d */ /* 0x000fec0000010000 */
.L_x_15:
[----:B------:R-:W-:Y:S02]  /*13c0*/  ULDC UR4, c[0x0][0x28c] ;  /* 0x0000a30000047ab9 */ /* 0x000fe40000000800 */
[----:B------:R-:W-:-:S04]  /*13d0*/  UIADD3 UR4, UR4, 0x7f, URZ ;  /* 0x0000007f04047890 */ /* 0x000fc8000fffe03f */
[----:B------:R-:W-:-:S04]  /*13e0*/  USHF.R.S32.HI UR5, URZ, 0x1f, UR4 ;  /* 0x0000001f3f057899 */ /* 0x000fc80008011404 */
[----:B------:R-:W-:-:S04]  /*13f0*/  ULEA.HI UR5, UR5, UR4, URZ, 0x7 ;  /* 0x0000000405057291 */ /* 0x000fc8000f8f383f */
[----:B------:R-:W-:Y:S01]  /*1400*/  USHF.R.S32.HI UR14, URZ, 0x7, UR5 ;  /* 0x000000073f0e7899 */ /* 0x000fe20008011405 */
[----:B------:R-:W-:Y:S11]  /*1410*/  @!P2 BRA `(.L_x_16) ;  /* 0x000000700014a947 */ /* 0x000ff60003800000 */
[----:B------:R-:W-:-:S06]  /*1420*/  UISETP.GT.U32.AND UP1, UPT, UR18, 0x1, UPT ;  /* 0x000000011200788c */ /* 0x000fcc000bf24070 */
[----:B------:R-:W-:-:S13]  /*1430*/  PLOP3.LUT P0, PT, PT, PT, UP1, 0x80, 0x0 ;  /* 0x000000000000781c */ /* 0x000fda0003f0f018 */
[----:B------:R-:W-:Y:S05]  /*1440*/  @P0 EXIT ;  /* 0x000000000000094d */ /* 0x000fea0003800000 */
.L_x_17:
[----:B------:R-:W-:-:S08]  /*1450*/  NOP ;  /* 0x0000000000007918 */ /* 0x000fd00000000000 */
[----:B------:R-:W0:Y:S02]  /*1460*/  USETMAXREG.TRY_ALLOC.CTAPOOL UP1, 0xe8 ;  /* 0x000000e8000079c8 */ /* 0x000e240008020600 */
[----:B0-----:R-:W-:-:S13]  /*1470*/  PLOP3.LUT P0, PT, PT, PT, UP1, 0x80, 0x0 ;  /* 0x000000000000781c */ /* 0x001fda0003f0f018 */
[----:B------:R-:W-:Y:S05]  /*1480*/  @!P0 BRA `(.L_x_17) ;  /* 0xfffffffc00f08947 */ /* 0x000fea000383ffff */
[----:B------:R-:W-:-:S13]  /*1490*/  LOP3.LUT P0, RZ, R13, 0xff, RZ, 0xc0, !PT ;  /* 0x000000ff0dff7812 */ /* 0x000fda000780c0ff */
[----:B------:R-:W-:Y:S05]  /*14a0*/  @!P0 EXIT ;  /* 0x000000000000894d */ /* 0x000fea0003800000 */
[----:B------:R-:W0:Y:S01]  /*14b0*/  S2UR UR5, SR_CgaCtaId ;  /* 0x00000000000579c3 */ /* 0x000e220000008800 */
[CC--:B------:R-:W-:Y:S01]  /*14c0*/  LEA.HI R8, R12.reuse, R9.reuse, RZ, 0x2 ;  /* 0x000000090c087211 */ /* 0x0c0fe200078f10ff */
[----:B------:R-:W-:Y:S01]  /*14d0*/  UMOV UR8, 0x400 ;  /* 0x0000040000087882 */ /* 0x000fe20000000000 */
[----:B------:R-:W-:Y:S01]  /*14e0*/  LEA.HI R17, R12, R9, RZ, 0x5 ;  /* 0x000000090c117211 */ /* 0x000fe200078f28ff */
[----:B------:R-:W-:Y:S01]  /*14f0*/  VIADD R12, R15, 0xffffffff ;  /* 0xffffffff0f0c7836 */ /* 0x000fe20000000000 */
[--C-:B------:R-:W-:Y:S01]  /*1500*/  SHF.R.S32.HI R13, RZ, 0x2, R8.reuse ;  /* 0x00000002ff0d7819 */ /* 0x100fe20000011408 */
[----:B------:R-:W-:Y:S01]  /*1510*/  USHF.R.U32.HI UR4, URZ, 0x2, UR14 ;  /* 0x000000023f047899 */ /* 0x000fe2000801160e */
[----:B------:R-:W-:Y:S01]  /*1520*/  SHF.R.S32.HI R16, RZ, 0x1f, R8 ;  /* 0x0000001fff107819 */ /* 0x000fe20000011408 */
[----:B------:R-:W-:Y:S01]  /*1530*/  ULOP3.LUT UR9, UR14, 0x3, URZ, 0xc0, !UPT ;  /* 0x000000030e097892 */ /* 0x000fe2000f8ec03f */
[----:B------:R-:W-:Y:S01]  /*1540*/  LOP3.LUT R14, R8, 0xfffffffc, RZ, 0xc0, !PT ;  /* 0xfffffffc080e7812 */ /* 0x000fe200078ec0ff */
[----:B------:R-:W-:Y:S01]  /*1550*/  UISETP.LT.AND UP1, UPT, UR14, 0x1, UPT ;  /* 0x000000010e00788c */ /* 0x000fe2000bf21270 */
[----:B------:R-:W-:Y:S01]  /*1560*/  LEA.HI R16, R16, R13, RZ, 0x3 ;  /* 0x0000000d10107211 */ /* 0x000fe200078f18ff */
[----:B------:R-:W-:Y:S01]  /*1570*/  ULOP3.LUT UR4, UR4, 0x1, URZ, 0xc0, !UPT ;  /* 0x0000000104047892 */ /* 0x000fe2000f8ec03f */
[C---:B------:R-:W-:Y:S01]  /*1580*/  ISETP.NE.AND P0, PT, R12.reuse, RZ, PT ;  /* 0x000000ff0c00720c */ /* 0x040fe20003f05270 */
[----:B------:R-:W-:Y:S01]  /*1590*/  IMAD.SHL.U32 R12, R12, 0x8, RZ ;  /* 0x000000080c0c7824 */ /* 0x000fe200078e00ff */
[----:B------:R-:W-:Y:S01]  /*15a0*/  LOP3.LUT R16, R16, 0xfffffff8, RZ, 0xc0, !PT ;  /* 0xfffffff810107812 */ /* 0x000fe200078ec0ff */
[----:B------:R-:W-:Y:S01]  /*15b0*/  IMAD.IADD R14, R9, 0x1, -R14 ;  /* 0x00000001090e7824 */ /* 0x000fe200078e0a0e */
[----:B------:R-:W-:Y:S01]  /*15c0*/  SHF.R.S32.HI R17, RZ, 0x5, R17 ;  /* 0x00000005ff117819 */ /* 0x000fe20000011411 */
[----:B------:R-:W-:Y:S01]  /*15d0*/  ULDC UR6, c[0x0][0x284] ;  /* 0x0000a10000067ab9 */ /* 0x000fe20000000800 */
[----:B------:R-:W-:Y:S01]  /*15e0*/  LOP3.LUT R12, R12, 0x8, RZ, 0xc0, !PT ;  /* 0x000000080c0c7812 */ /* 0x000fe200078ec0ff */
[----:B------:R-:W-:Y:S01]  /*15f0*/  IMAD.IADD R8, R13, 0x1, -R16 ;  /* 0x000000010d087824 */ /* 0x000fe200078e0a10 */
[----:B------:R-:W-:Y:S01]  /*1600*/  USEL UR9, UR9, URZ, !UP0 ;  /* 0x0000003f09097287 */ /* 0x000fe2000c000000 */
[----:B------:R-:W-:Y:S01]  /*1610*/  SEL R148, RZ, 0x1, P0 ;  /* 0x00000001ff947807 */ /* 0x000fe20000000000 */
[----:B------:R-:W-:Y:S01]  /*1620*/  USEL UR10, UR14, 0x1, UP1 ;  /* 0x000000010e0a7887 */ /* 0x000fe20008800000 */
[C-C-:B------:R-:W-:Y:S01]  /*1630*/  IMAD R13, R17.reuse, -0x10, -R8.reuse ;  /* 0xfffffff0110d7824 */ /* 0x140fe200078e0a08 */
[----:B0-----:R-:W-:Y:S01]  /*1640*/  ULEA UR8, UR5, UR8, 0x18 ;  /* 0x0000000805087291 */ /* 0x001fe2000f8ec03f */
[--C-:B------:R-:W-:Y:S01]  /*1650*/  SHF.R.S32.HI R9, RZ, 0x1f, R8.reuse ;  /* 0x0000001fff097819 */ /* 0x100fe20000011408 */
[----:B------:R-:W-:Y:S01]  /*1660*/  UISETP.EQ.U32.AND UP0, UPT, UR4, 0x1, !UP0 ;  /* 0x000000010400788c */ /* 0x000fe2000c702070 */
[C---:B------:R-:W-:Y:S01]  /*1670*/  LOP3.LUT R149, R12.reuse, 0x8, RZ, 0x3c, !PT ;  /* 0x000000080c957812 */ /* 0x040fe200078e3cff */
[----:B------:R-:W-:Y:S01]  /*1680*/  UIADD3 UR27, UR8, 0x50, URZ ;  /* 0x00000050081b7890 */ /* 0x000fe2000fffe03f */
[----:B------:R-:W-:Y:S01]  /*1690*/  LOP3.LUT R16, R12, 0x18, RZ, 0x3c, !PT ;  /* 0x000000180c107812 */ /* 0x000fe200078e3cff */
[----:B------:R-:W-:Y:S01]  /*16a0*/  IMAD.WIDE R8, R17, 0x10, R8 ;  /* 0x0000001011087825 */ /* 0x000fe200078e0208 */
[----:B------:R-:W-:-:S02]  /*16b0*/  ULOP3.LUT UR25, UR7, 0x1, URZ, 0xfc, !UPT ;  /* 0x0000000107197892 */ /* 0x000fc4000f8efc3f */
[----:B------:R-:W-:Y:S01]  /*16c0*/  USHF.L.U32 UR26, UR14, 0x1, URZ ;  /* 0x000000010e1a7899 */ /* 0x000fe2000800063f */
[----:B------:R-:W-:Y:S01]  /*16d0*/  LEA R15, R15, UR27, 0x3 ;  /* 0x0000001b0f0f7c11 */ /* 0x000fe2000f8e18ff */
[----:B------:R-:W-:Y:S01]  /*16e0*/  VIADD R17, R13, UR6 ;  /* 0x000000060d117c36 */ /* 0x000fe20008000000 */
[----:B------:R-:W-:Y:S02]  /*16f0*/  UIADD3 UR10, -UR10, UR14, URZ ;  /* 0x0000000e0a0a7290 */ /* 0x000fe4000fffe13f */
[----:B------:R-:W-:-:S12]  /*1700*/  USEL UR11, URZ, 0x1, !UP0 ;  /* 0x000000013f0b7887 */ /* 0x000fd8000c000000 */
.L_x_172:
[----:B------:R-:W-:Y:S01]  /*1710*/  SHF.L.U32 R12, R148, 0x1f, RZ ;  /* 0x0000001f940c7819 */ /* 0x000fe200000006ff */
[----:B------:R-:W0:Y:S01]  /*1720*/  LDC R13, c[0x0][0x28c] ;  /* 0x0000a300ff0d7b82 */ /* 0x000e220000000800 */
[----:B------:R-:W-:Y:S01]  /*1730*/  UMOV UR4, URZ ;  /* 0x0000003f00047c82 */ /* 0x000fe20008000000 */
[----:B------:R-:W-:Y:S01]  /*1740*/  UMOV UR12, UR9 ;  /* 0x00000009000c7c82 */ /* 0x000fe20008000000 */
[----:B-1----:R-:W1:Y:S01]  /*1750*/  SYNCS.PHASECHK.TRANS64.TRYWAIT P0, [R15+URZ+-0x8], R12 ;  /* 0xfffff80c0f0075a7 */ /* 0x002e62000800017f */
[----:B0-----:R-:W-:Y:S01]  /*1760*/  ISETP.GE.AND P1, PT, R13, 0x1, PT ;  /* 0x000000010d00780c */ /* 0x001fe20003f26270 */
[----:B-1-3--:R-:W-:-:S12]  /*1770*/  @!P0 BRA `(.L_x_18) ;  /* 0x0000007c00848947 */ /* 0x00afd80003800000 */
.L_x_194:
[----:B------:R-:W-:Y:S01]  /*1780*/  UMOV UR5, URZ ;  /* 0x0000003f00057c82 */ /* 0x000fe20008000000 */
[----:B------:R-:W-:Y:S01]  /*1790*/  UMOV UR6, URZ ;  /* 0x0000003f00067c82 */ /* 0x000fe20008000000 */
[----:B------:R-:W-:Y:S02]  /*17a0*/  CS2R R20, SRZ ;  /* 0x0000000000147805 */ /* 0x000fe4000001ff00 */
[----:B------:R-:W-:Y:S02]  /*17b0*/  CS2R R18, SRZ ;  /* 0x0000000000127805 */ /* 0x000fe4000001ff00 */
[----:B------:R-:W-:Y:S02]  /*17c0*/  CS2R R22, SRZ ;  /* 0x0000000000167805 */ /* 0x000fe4000001ff00 */
[----:B------:R-:W-:Y:S02]  /*17d0*/  CS2R R90, SRZ ;  /* 0x00000000005a7805 */ /* 0x000fe4000001ff00 */
[----:B------:R-:W-:-:S02]  /*17e0*/  CS2R R88, SRZ ;  /* 0x0000000000587805 */ /* 0x000fc4000001ff00 */
[----:B------:R-:W-:Y:S02]  /*17f0*/  CS2R R92, SRZ ;  /* 0x00000000005c7805 */ /* 0x000fe4000001ff00 */
        /* <DEDUP_REMOVED lines=25> */
[----:B------:R-:W-:Y:S01]  /*1990*/  CS2R R144, SRZ ;  /* 0x0000000000907805 */ /* 0x000fe2000001ff00 */
[----:B------:R-:W-:Y:S01]  /*19a0*/  IMAD.U32 R150, RZ, RZ, UR11 ;  /* 0x0000000bff967e24 */ /* 0x000fe2000f8e00ff */
        /* <DEDUP_REMOVED lines=31> */
[----:B------:R-:W-:Y:S01]  /*1ba0*/  CS2R R86, SRZ ;  /* 0x0000000000567805 */ /* 0x000fe2000001ff00 */
[----:B------:R-:W-:Y:S06]  /*1bb0*/  @!P1 BRA `(.L_x_19) ;  /* 0x00000008006c9947 */ /* 0x000fec0003800000 */
[----:B------:R-:W-:-:S06]  /*1bc0*/  UISETP.NE.AND UP0, UPT, UR25, 0x3, UPT ;  /* 0x000000031900788c */ /* 0x000fcc000bf05270 */
[----:B------:R-:W-:-:S13]  /*1bd0*/  PLOP3.LUT P1, PT, PT, PT, UP0, 0x80, 0x0 ;  /* 0x000000000000781c */ /* 0x000fda0003f2f008 */
[----:B------:R-:W-:Y:S05]  /*1be0*/  @!P1 BRA `(.L_x_20) ;  /* 0x0000000000049947 */ /* 0x000fea0003800000 */
[----:B------:R-:W-:Y:S01]  /*1bf0*/  BPT.TRAP 0x1 ;  /* 0x000000040000795c */ /* 0x000fe20000300000 */
.L_x_20:
[----:B------:R-:W-:Y:S01]  /*1c00*/  ULEA UR4, UR9, UR8, 0x3 ;  /* 0x0000000809047291 */ /* 0x000fe2000f8e183f */
[----:B0-----:R-:W-:-:S05]  /*1c10*/  IMAD.U32 R12, RZ, RZ, UR11 ;  /* 0x0000000bff0c7e24 */ /* 0x001fca000f8e00ff */
[----:B------:R-:W-:-:S04]  /*1c20*/  SHF.L.U32 R12, R12, 0x1f, RZ ;  /* 0x0000001f0c0c7819 */ /* 0x000fc800000006ff */
[----:B------:R0:W1:Y:S01]  /*1c30*/  SYNCS.PHASECHK.TRANS64.TRYWAIT P0, [UR4], R12 ;  /* 0x0000000cff0075a7 */ /* 0x0000620008000144 */
[----:B------:R-:W-:Y:S05]  /*1c40*/  @!P1 BRA `(.L_x_21) ;  /* 0x0000000000049947 */ /* 0x000fea0003800000 */
[----:B------:R-:W-:Y:S01]  /*1c50*/  BPT.TRAP 0x1 ;  /* 0x000000040000795c */ /* 0x000fe20000300000 */
.L_x_21:
[----:B-1----:R-:W-:Y:S05]  /*1c60*/  @P0 BRA `(.L_x_22) ;  /* 0x0000000000080947 */ /* 0x002fea0003800000 */
[----:B------:R-:W1:Y:S02]  /*1c70*/  SYNCS.PHASECHK.TRANS64.TRYWAIT P0, [UR4], R12 ;  /* 0x0000000cff0075a7 */ /* 0x000e640008000144 */
[----:B-1----:R-:W-:Y:S05]  /*1c80*/  @!P0 BRA `(.L_x_23) ;  /* 0x0000007800548947 */ /* 0x002fea0003800000 */
.L_x_22:
[----:B------:R-:W-:Y:S01]  /*1c90*/  UIADD3 UR4, UR8, 0x180, URZ ;  /* 0x0000018008047890 */ /* 0x000fe2000fffe03f */
[----:B------:R-:W-:Y:S01]  /*1ca0*/  WARPGROUP.ARRIVE ;  /* 0x00000000000079c5 */ /* 0x000fe20000000000 */
[----:B------:R-:W-:Y:S01]  /*1cb0*/  UIADD3 UR5, UR8, 0x8180, URZ ;  /* 0x0000818008057890 */ /* 0x000fe2000fffe03f */
[----:B------:R-:W-:Y:S01]  /*1cc0*/  CS2R R20, SRZ ;  /* 0x0000000000147805 */ /* 0x000fe2000001ff00 */
[----:B------:R-:W-:Y:S01]  /*1cd0*/  USHF.R.U32.HI UR4, URZ, 0x4, UR4 ;  /* 0x000000043f047899 */ /* 0x000fe20008011604 */
[----:B------:R-:W-:Y:S01]  /*1ce0*/  CS2R R18, SRZ ;  /* 0x0000000000127805 */ /* 0x000fe2000001ff00 */
[----:B------:R-:W-:Y:S01]  /*1cf0*/  USHF.R.U32.HI UR5, URZ, 0x4, UR5 ;  /* 0x000000043f057899 */ /* 0x000fe20008011605 */
[----:B------:R-:W-:Y:S01]  /*1d00*/  CS2R R22, SRZ ;  /* 0x0000000000167805 */ /* 0x000fe2000001ff00 */
[----:B------:R-:W-:Y:S01]  /*1d10*/  ULOP3.LUT UR4, UR4, 0x3fff, URZ, 0xc0, !UPT ;  /* 0x00003fff04047892 */ /* 0x000fe2000f8ec03f */
[----:B------:R-:W-:Y:S01]  /*1d20*/  CS2R R90, SRZ ;  /* 0x00000000005a7805 */ /* 0x000fe2000001ff00 */
[----:B------:R-:W-:Y:S01]  /*1d30*/  ULOP3.LUT UR5, UR5, 0x3fff, URZ, 0xc0, !UPT ;  /* 0x00003fff05057892 */ /* 0x000fe2000f8ec03f */
[----:B------:R-:W-:Y:S01]  /*1d40*/  CS2R R88, SRZ ;  /* 0x0000000000587805 */ /* 0x000fe2000001ff00 */
[----:B------:R-:W-:Y:S01]  /*1d50*/  ULOP3.LUT UR4, UR4, 0x10000, URZ, 0xfc, !UPT ;  /* 0x0001000004047892 */ /* 0x000fe2000f8efc3f */
[----:B------:R-:W-:Y:S01]  /*1d60*/  CS2R R92, SRZ ;  /* 0x00000000005c7805 */ /* 0x000fe2000001ff00 */
[----:B------:R-:W-:Y:S01]  /*1d70*/  ULOP3.LUT UR5, UR5, 0x10000, URZ, 0xfc, !UPT ;  /* 0x0001000005057892 */ /* 0x000fe2000f8efc3f */
[----:B------:R-:W-:Y:S01]  /*1d80*/  CS2R R94, SRZ ;  /* 0x00000000005e7805 */ /* 0x000fe2000001ff00 */
[----:B------:R-:W-:Y:S01]  /*1d90*/  ULEA UR4, UR9, UR4, 0x9 ;  /* 0x0000000409047291 */ /* 0x000fe2000f8e483f */
[----:B------:R-:W-:Y:S01]  /*1da0*/  CS2R R96, SRZ ;  /* 0x0000000000607805 */ /* 0x000fe2000001ff00 */
[----:B------:R-:W-:Y:S01]  /*1db0*/  ULEA UR5, UR9, UR5, 0xa ;  /* 0x0000000509057291 */ /* 0x000fe2000f8e503f */
[----:B------:R-:W-:Y:S01]  /*1dc0*/  CS2R R98, SRZ ;  /* 0x0000000000627805 */ /* 0x000fe2000001ff00 */
[----:B------:R-:W-:Y:S01]  /*1dd0*/  UMOV UR17, 0x40000040 ;  /* 0x4000004000117882 */ /* 0x000fe20000000000 */
[----:B------:R-:W-:Y:S01]  /*1de0*/  UMOV UR19, 0x40000040 ;  /* 0x4000004000137882 */ /* 0x000fe20000000000 */
[----:B------:R-:W-:Y:S01]  /*1df0*/  CS2R R100, SRZ ;  /* 0x0000000000647805 */ /* 0x000fe2000001ff00 */
[----:B------:R-:W-:Y:S01]  /*1e00*/  UMOV UR16, UR4 ;  /* 0x0000000400107c82 */ /* 0x000fe20008000000 */
[----:B------:R-:W-:Y:S01]  /*1e10*/  CS2R R102, SRZ ;  /* 0x0000000000667805 */ /* 0x000fe2000001ff00 */
[----:B------:R-:W-:Y:S01]  /*1e20*/  UMOV UR18, UR5 ;  /* 0x0000000500127c82 */ /* 0x000fe20008000000 */
[----:B------:R-:W-:Y:S01]  /*1e30*/  CS2R R104, SRZ ;  /* 0x0000000000687805 */ /* 0x000fe2000001ff00 */
[----:B------:R-:W-:Y:S01]  /*1e40*/  QGMMA.64x128x32.F32.E5M2.E5M2 R24, gdesc[UR16], RZ, !UPT ;  /* 0x01e00000101879f3 */ /* 0x000fe2000c7038ff */
[----:B------:R-:W-:Y:S01]  /*1e50*/  UIADD3 UR16, UR4, 0x2, URZ ;  /* 0x0000000204107890 */ /* 0x000fe2000fffe03f */
[----:B------:R-:W-:Y:S01]  /*1e60*/  CS2R R106, SRZ ;  /* 0x00000000006a7805 */ /* 0x000fe2000001ff00 */
[----:B------:R-:W-:Y:S01]  /*1e70*/  UIADD3 UR18, UR5, 0x2, URZ ;  /* 0x0000000205127890 */ /* 0x000fe2000fffe03f */
[----:B------:R-:W-:Y:S01]  /*1e80*/  CS2R R108, SRZ ;  /* 0x00000000006c7805 */ /* 0x000fe2000001ff00 */
[----:B------:R-:W-:Y:S01]  /*1e90*/  UMOV UR17, 0x40000040 ;  /* 0x4000004000117882 */ /* 0x000fe20000000000 */
[----:B------:R-:W-:Y:S01]  /*1ea0*/  UMOV UR19, 0x40000040 ;  /* 0x4000004000137882 */ /* 0x000fe20000000000 */
        /* <DEDUP_REMOVED lines=18> */
[----:B------:R-:W-:Y:S01]  /*1fd0*/  QGMMA.64x128x32.F32.E5M2.E5M2 R24, gdesc[UR16], R24 ;  /* 0x01e00000101879f3 */ /* 0x000fe20008703818 */
[----:B------:R-:W-:-:S02]  /*1fe0*/  UIADD3 UR16, UR4, 0x4, URZ ;  /* 0x0000000404107890 */ /* 0x000fc4000fffe03f */
[----:B------:R-:W-:Y:S01]  /*1ff0*/  UIADD3 UR18, UR5, 0x4, URZ ;  /* 0x0000000405127890 */ /* 0x000fe2000fffe03f */
[----:B------:R-:W-:Y:S01]  /*2000*/  UMOV UR17, 0x40000040 ;  /* 0x4000004000117882 */ /* 0x000fe20000000000 */
[----:B------:R-:W-:-:S07]  /*2010*/  UMOV UR19, 0x40000040 ;  /* 0x4000004000137882 */ /* 0x000fce0000000000 */
[----:B------:R-:W-:Y:S01]  /*2020*/  QGMMA.64x128x32.F32.E5M2.E5M2 R24, gdesc[UR16], R24 ;  /* 0x01e00000101879f3 */ /* 0x000fe20008703818 */
[----:B------:R-:W-:Y:S02]  /*2030*/  UIADD3 UR18, UR5, 0x6, URZ ;  /* 0x0000000605127890 */ /* 0x000fe4000fffe03f */
[----:B------:R-:W-:Y:S01]  /*2040*/  UIADD3 UR16, UR4, 0x6, URZ ;  /* 0x0000000604107890 */ /* 0x000fe2000fffe03f */
[----:B------:R-:W-:Y:S01]  /*2050*/  ULDC UR5, c[0x0][0x50c] ;  /* 0x0001430000057ab9 */ /* 0x000fe20000000800 */
[----:B------:R-:W-:Y:S01]  /*2060*/  UMOV UR17, 0x40000040 ;  /* 0x4000004000117882 */ /* 0x000fe20000000000 */
[----:B------:R-:W-:Y:S01]  /*2070*/  UISETP.NE.AND UP0, UPT, UR5, 0x4, UPT ;  /* 0x000000040500788c */ /* 0x000fe2000bf05270 */
[----:B------:R-:W-:Y:S01]  /*2080*/  UMOV UR19, 0x40000040 ;  /* 0x4000004000137882 */ /* 0x000fe20000000000 */
[----:B------:R-:W-:Y:S02]  /*2090*/  UMOV UR4, 0x4 ;  /* 0x0000000400047882 */ /* 0x000fe40000000000 */
[----:B------:R-:W-:-:S06]  /*20a0*/  USEL UR5, URZ, 0x1, UP0 ;  /* 0x000000013f057887 */ /* 0x000fcc0008000000 */
[----:B------:R-:W-:Y:S01]  /*20b0*/  ISETP.NE.AND P0, PT, RZ, UR5, PT ;  /* 0x00000005ff007c0c */ /* 0x000fe2000bf05270 */
[----:B------:R-:W-:-:S12]  /*20c0*/  QGMMA.64x128x32.F32.E5M2.E5M2 R24, gdesc[UR16], R24, gsb0 ;  /* 0x01e00000101879f3 */ /* 0x000fd80008003818 */
[----:B------:R-:W-:Y:S05]  /*20d0*/  @!P0 BRA `(.L_x_24) ;  /* 0x0000000400088947 */ /* 0x000fea0003800000 */
[----:B------:R-:W-:Y:S02]  /*20e0*/  WARPGROUP.DEPBAR.LE gsb0, 0x0 ;  /* 0x00008000000079c5 */ /* 0x000fe40000010000 */
[----:B------:R-:W-:-:S01]  /*20f0*/  FADD R145, RZ, R24 ;  /* 0x00000018ff917221 */ /* 0x000fc20000000000 */
[----:B------:R-:W-:Y:S01]  /*2100*/  FADD R144, RZ, R25 ;  /* 0x00000019ff907221 */ /* 0x000fe20000000000 */
        /* <DEDUP_REMOVED lines=62> */
[----:B------:R-:W-:-:S06]  /*24f0*/  UMOV UR4, URZ ;  /* 0x0000003f00047c82 */ /* 0x000fcc0008000000 */
.L_x_24:
[----:B------:R-:W-:-:S04]  /*2500*/  UIADD3 UR12, UR9, 0x1, URZ ;  /* 0x00000001090c7890 */ /* 0x000fc8000fffe03f */
[----:B------:R-:W-:-:S04]  /*2510*/  UISETP.NE.AND UP0, UPT, UR12, 0x4, UPT ;  /* 0x000000040c00788c */ /* 0x000fc8000bf05270 */
[----:B------:R-:W-:Y:S02]  /*2520*/  USEL UR6, URZ, 0x1, UP0 ;  /* 0x000000013f067887 */ /* 0x000fe40008000000 */
[----:B------:R-:W-:Y:S02]  /*2530*/  USEL UR12, UR12, URZ, UP0 ;  /* 0x0000003f0c0c7287 */ /* 0x000fe40008000000 */
[----:B------:R-:W-:-:S06]  /*2540*/  ULOP3.LUT UR6, UR11, UR6, URZ, 0x3c, !UPT ;  /* 0x000000060b067292 */ /* 0x000fcc000f8e3c3f */
[----:B------:R-:W-:Y:S01]  /*2550*/  IMAD.U32 R150, RZ, RZ, UR6 ;  /* 0x00000006ff967e24 */ /* 0x000fe2000f8e00ff */
[----:B------:R-:W-:-:S06]  /*2560*/  UMOV UR6, 0x1 ;  /* 0x0000000100067882 */ /* 0x000fcc0000000000 */
.L_x_19:
[----:B------:R-:W-:-:S06]  /*2570*/  UISETP.GE.AND UP0, UPT, UR10, 0x1, UPT ;  /* 0x000000010a00788c */ /* 0x000fcc000bf06270 */
[----:B------:R-:W-:-:S13]  /*2580*/  PLOP3.LUT P0, PT, PT, PT, UP0, 0x80, 0x0 ;  /* 0x000000000000781c */ /* 0x000fda0003f0f008 */
[----:B------:R-:W-:Y:S05]  /*2590*/  @!P0 BRA `(.L_x_25) ;  /* 0x0000000800408947 */ /* 0x000fea0003800000 */
[----:B01----:R-:W-:Y:S01]  /*25a0*/  IMAD.U32 R12, RZ, RZ, UR10 ;  /* 0x0000000aff0c7e24 */ /* 0x003fe2000f8e00ff */
[----:B------:R-:W-:Y:S01]  /*25b0*/  ULDC UR24, c[0x0][0x50c] ;  /* 0x0001430000187ab9 */ /* 0x000fe20000000800 */
[----:B------:R-:W-:-:S07]  /*25c0*/  IMAD.U32 R13, RZ, RZ, UR9 ;  /* 0x00000009ff0d7e24 */ /* 0x000fce000f8e00ff */
.L_x_33:
[----:B------:R-:W-:-:S06]  /*25d0*/  UISETP.NE.AND UP0, UPT, UR25, 0x3, UPT ;  /* 0x000000031900788c */ /* 0x000fcc000bf05270 */
[----:B------:R-:W-:-:S13]  /*25e0*/  PLOP3.LUT P1, PT, PT, PT, UP0, 0x80, 0x0 ;  /* 0x000000000000781c */ /* 0x000fda0003f2f008 */
[----:B------:R-:W-:Y:S05]  /*25f0*/  @!P1 BRA `(.L_x_26) ;  /* 0x0000000000049947 */ /* 0x000fea0003800000 */
[----:B------:R-:W-:Y:S01]  /*2600*/  BPT.TRAP 0x1 ;  /* 0x000000040000795c */ /* 0x000fe20000300000 */
.L_x_26:
[----:B------:R-:W-:Y:S01]  /*2610*/  ULEA UR15, UR12, UR8, 0x3 ;  /* 0x000000080c0f7291 */ /* 0x000fe2000f8e183f */
[----:B------:R-:W-:-:S08]  /*2620*/  SHF.L.U32 R146, R150, 0x1f, RZ ;  /* 0x0000001f96927819 */ /* 0x000fd000000006ff */
[----:B------:R0:W1:Y:S01]  /*2630*/  SYNCS.PHASECHK.TRANS64.TRYWAIT P0, [UR15], R146 ;  /* 0x00000092ff0075a7 */ /* 0x000062000800014f */
[----:B------:R-:W-:Y:S05]  /*2640*/  @!P1 BRA `(.L_x_27) ;  /* 0x0000000000049947 */ /* 0x000fea0003800000 */
[----:B------:R-:W-:Y:S01]  /*2650*/  BPT.TRAP 0x1 ;  /* 0x000000040000795c */ /* 0x000fe20000300000 */
.L_x_27:
[----:B-1----:R-:W-:Y:S05]  /*2660*/  @P0 BRA `(.L_x_28) ;  /* 0x0000000000080947 */ /* 0x002fea0003800000 */
[----:B------:R-:W1:Y:S02]  /*2670*/  SYNCS.PHASECHK.TRANS64.TRYWAIT P0, [UR15], R146 ;  /* 0x00000092ff0075a7 */ /* 0x000e64000800014f */
[----:B-1----:R-:W-:Y:S05]  /*2680*/  @!P0 BRA `(.L_x_29) ;  /* 0x0000006c00ec8947 */ /* 0x002fea0003800000 */
.L_x_28:
[----:B------:R-:W-:Y:S01]  /*2690*/  UIADD3 UR15, UR8, 0x180, URZ ;  /* 0x00000180080f7890 */ /* 0x000fe2000fffe03f */
[----:B------:R-:W-:Y:S01]  /*26a0*/  WARPGROUP.ARRIVE ;  /* 0x00000000000079c5 */ /* 0x000fe20000000000 */
[----:B------:R-:W-:Y:S02]  /*26b0*/  UIADD3 UR16, UR8, 0x8180, URZ ;  /* 0x0000818008107890 */ /* 0x000fe4000fffe03f */
[----:B------:R-:W-:Y:S02]  /*26c0*/  UISETP.NE.AND UP0, UPT, UR5, URZ, UPT ;  /* 0x0000003f0500728c */ /* 0x000fe4000bf05270 */
[----:B------:R-:W-:Y:S02]  /*26d0*/  USHF.R.U32.HI UR15, URZ, 0x4, UR15 ;  /* 0x000000043f0f7899 */ /* 0x000fe4000801160f */
[----:B------:R-:W-:Y:S02]  /*26e0*/  USHF.R.U32.HI UR16, URZ, 0x4, UR16 ;  /* 0x000000043f107899 */ /* 0x000fe40008011610 */
[----:B------:R-:W-:-:S02]  /*26f0*/  USEL UR6, UR6, URZ, !UP0 ;  /* 0x0000003f06067287 */ /* 0x000fc4000c000000 */
[----:B------:R-:W-:Y:S02]  /*2700*/  ULOP3.LUT UR15, UR15, 0x3fff, URZ, 0xc0, !UPT ;  /* 0x00003fff0f0f7892 */ /* 0x000fe4000f8ec03f */
[----:B------:R-:W-:Y:S02]  /*2710*/  ULOP3.LUT UR16, UR16, 0x3fff, URZ, 0xc0, !UPT ;  /* 0x00003fff10107892 */ /* 0x000fe4000f8ec03f */
[----:B------:R-:W-:Y:S02]  /*2720*/  UISETP.NE.U32.AND UP0, UPT, UR6, URZ, UPT ;  /* 0x0000003f0600728c */ /* 0x000fe4000bf05070 */
[----:B------:R-:W-:Y:S02]  /*2730*/  ULOP3.LUT UR5, UR15, 0x10000, URZ, 0xfc, !UPT ;  /* 0x000100000f057892 */ /* 0x000fe4000f8efc3f */
[----:B------:R-:W-:Y:S02]  /*2740*/  ULOP3.LUT UR6, UR16, 0x10000, URZ, 0xfc, !UPT ;  /* 0x0001000010067892 */ /* 0x000fe4000f8efc3f */
[----:B------:R-:W-:-:S02]  /*2750*/  ULEA UR5, UR12, UR5, 0x9 ;  /* 0x000000050c057291 */ /* 0x000fc4000f8e483f */
[----:B------:R-:W-:Y:S01]  /*2760*/  ULEA UR6, UR12, UR6, 0xa ;  /* 0x000000060c067291 */ /* 0x000fe2000f8e503f */
[----:B------:R-:W-:Y:S01]  /*2770*/  UMOV UR17, 0x40000040 ;  /* 0x4000004000117882 */ /* 0x000fe20000000000 */
[----:B------:R-:W-:Y:S01]  /*2780*/  UMOV UR19, 0x40000040 ;  /* 0x4000004000137882 */ /* 0x000fe20000000000 */
[----:B------:R-:W-:Y:S02]  /*2790*/  UIADD3 UR4, UR4, 0x4, URZ ;  /* 0x0000000404047890 */ /* 0x000fe4000fffe03f */
[----:B------:R-:W-:Y:S02]  /*27a0*/  UMOV UR16, UR5 ;  /* 0x0000000500107c82 */ /* 0x000fe40008000000 */
[----:B------:R-:W-:Y:S02]  /*27b0*/  UMOV UR18, UR6 ;  /* 0x0000000600127c82 */ /* 0x000fe40008000000 */
[----:B------:R-:W-:Y:S01]  /*27c0*/  QGMMA.64x128x32.F32.E5M2.E5M2 R24, gdesc[UR16], R24, UP0 ;  /* 0x01e00000101879f3 */ /* 0x000fe2000bf03818 */
[----:B------:R-:W-:-:S02]  /*27d0*/  UIADD3 UR16, UR5, 0x2, URZ ;  /* 0x0000000205107890 */ /* 0x000fc4000fffe03f */
[----:B------:R-:W-:Y:S01]  /*27e0*/  UIADD3 UR18, UR6, 0x2, URZ ;  /* 0x0000000206127890 */ /* 0x000fe2000fffe03f */
[----:B------:R-:W-:Y:S01]  /*27f0*/  UMOV UR17, 0x40000040 ;  /* 0x4000004000117882 */ /* 0x000fe20000000000 */
[----:B------:R-:W-:Y:S01]  /*2800*/  UMOV UR19, 0x40000040 ;  /* 0x4000004000137882 */ /* 0x000fe20000000000 */
[----:B------:R-:W-:-:S06]  /*2810*/  UISETP.NE.AND UP0, UPT, UR4, UR24, UPT ;  /* 0x000000180400728c */ /* 0x000fcc000bf05270 */
[----:B------:R-:W-:Y:S01]  /*2820*/  QGMMA.64x128x32.F32.E5M2.E5M2 R24, gdesc[UR16], R24 ;  /* 0x01e00000101879f3 */ /* 0x000fe20008703818 */
[----:B------:R-:W-:Y:S02]  /*2830*/  UIADD3 UR16, UR5, 0x4, URZ ;  /* 0x0000000405107890 */ /* 0x000fe4000fffe03f */
[----:B------:R-:W-:Y:S01]  /*2840*/  UIADD3 UR18, UR6, 0x4, URZ ;  /* 0x0000000406127890 */ /* 0x000fe2000fffe03f */
[----:B------:R-:W-:Y:S01]  /*2850*/  UMOV UR17, 0x40000040 ;  /* 0x4000004000117882 */ /* 0x000fe20000000000 */
[----:B------:R-:W-:-:S07]  /*2860*/  UMOV UR19, 0x40000040 ;  /* 0x4000004000137882 */ /* 0x000fce0000000000 */
[----:B------:R-:W-:Y:S01]  /*2870*/  QGMMA.64x128x32.F32.E5M2.E5M2 R24, gdesc[UR16], R24 ;  /* 0x01e00000101879f3 */ /* 0x000fe20008703818 */
[----:B------:R-:W-:Y:S02]  /*2880*/  UIADD3 UR16, UR5, 0x6, URZ ;  /* 0x0000000605107890 */ /* 0x000fe4000fffe03f */
[----:B------:R-:W-:Y:S01]  /*2890*/  UIADD3 UR18, UR6, 0x6, URZ ;  /* 0x0000000606127890 */ /* 0x000fe2000fffe03f */
[----:B------:R-:W-:Y:S01]  /*28a0*/  UMOV UR17, 0x40000040 ;  /* 0x4000004000117882 */ /* 0x000fe20000000000 */
[----:B------:R-:W-:Y:S01]  /*28b0*/  UMOV UR19, 0x40000040 ;  /* 0x4000004000137882 */ /* 0x000fe20000000000 */
[----:B------:R-:W-:-:S06]  /*28c0*/  USEL UR5, URZ, 0x1, UP0 ;  /* 0x000000013f057887 */ /* 0x000fcc0008000000 */
[----:B------:R-:W-:Y:S01]  /*28d0*/  ISETP.NE.AND P0, PT, RZ, UR5, PT ;  /* 0x00000005ff007c0c */ /* 0x000fe2000bf05270 */
[----:B------:R-:W-:Y:S03]  /*28e0*/  QGMMA.64x128x32.F32.E5M2.E5M2 R24, gdesc[UR16], R24, gsb0 ;  /* 0x01e00000101879f3 */ /* 0x000fe60008003818 */
[----:B------:R-:W-:-:S09]  /*28f0*/  WARPGROUP.DEPBAR.LE gsb0, 0x1 ;  /* 0x00008000000079c5 */ /* 0x000fd20000010100 */
[----:B------:R-:W-:Y:S05]  /*2900*/  @!P0 BRA `(.L_x_30) ;  /* 0x0000000400088947 */ /* 0x000fea0003800000 */
[----:B------:R-:W-:Y:S02]  /*2910*/  WARPGROUP.DEPBAR.LE gsb0, 0x0 ;  /* 0x00008000000079c5 */ /* 0x000fe40000010000 */
[----:B------:R-:W-:-:S01]  /*2920*/  FADD R145, R24, R145 ;  /* 0x0000009118917221 */ /* 0x000fc20000000000 */
[----:B------:R-:W-:Y:S01]  /*2930*/  FADD R144, R25, R144 ;  /* 0x0000009019907221 */ /* 0x000fe20000000000 */
        /* <DEDUP_REMOVED lines=62> */
[----:B------:R-:W-:-:S06]  /*2d20*/  UMOV UR4, URZ ;  /* 0x0000003f00047c82 */ /* 0x000fcc0008000000 */
.L_x_30:
[----:B------:R-:W-:Y:S05]  /*2d30*/  @!P1 BRA `(.L_x_31) ;  /* 0x0000000000049947 */ /* 0x000fea0003800000 */
[----:B------:R-:W-:Y:S01]  /*2d40*/  BPT.TRAP 0x1 ;  /* 0x000000040000795c */ /* 0x000fe20000300000 */
.L_x_31:
[----:B------:R-:W-:Y:S01]  /*2d50*/  ISETP.NE.AND P0, PT, R7, RZ, PT ;  /* 0x000000ff0700720c */ /* 0x000fe20003f05270 */
[----:B------:R-:W-:-:S12]  /*2d60*/  UISETP.GT.U32.AND UP0, UPT, UR7, 0x1, UPT ;  /* 0x000000010700788c */ /* 0x000fd8000bf04070 */
[----:B01----:R-:W-:-:S05]  /*2d70*/  @P0 LEA R146, R13, UR8, 0x3 ;  /* 0x000000080d920c11 */ /* 0x003fca000f8e18ff */
[----:B------:R-:W-:-:S05]  /*2d80*/  @P0 VIADD R147, R146, 0x20 ;  /* 0x0000002092930836 */ /* 0x000fca0000000000 */
[----:B------:R-:W-:-:S04]  /*2d90*/  @P0 PRMT R147, R6, 0x654, R147 ;  /* 0x0000065406930816 */ /* 0x000fc80000000093 */
[----:B------:R0:W-:Y:S01]  /*2da0*/  @P0 SYNCS.ARRIVE.TRANS64.RED.A1T0 RZ, [R147+URZ], RZ ;  /* 0x000000ff93ff09a7 */ /* 0x0001e2000810043f */
[----:B------:R-:W-:-:S13]  /*2db0*/  PLOP3.LUT P0, PT, PT, PT, UP0, 0x80, 0x0 ;  /* 0x000000000000781c */ /* 0x000fda0003f0f008 */
[----:B0-----:R-:W-:Y:S05]  /*2dc0*/  @P0 BRA `(.L_x_32) ;  /* 0x0000000000040947 */ /* 0x001fea0003800000 */
[----:B------:R-:W-:Y:S01]  /*2dd0*/  BPT.TRAP 0x1 ;  /* 0x000000040000795c */ /* 0x000fe20000300000 */
.L_x_32:
[----:B------:R-:W-:Y:S01]  /*2de0*/  UIADD3 UR12, UR12, 0x1, URZ ;  /* 0x000000010c0c7890 */ /* 0x000fe2000fffe03f */
[C---:B------:R-:W-:Y:S01]  /*2df0*/  ISETP.GT.AND P1, PT, R12.reuse, 0x1, PT ;  /* 0x000000010c00780c */ /* 0x040fe20003f24270 */
[----:B------:R-:W-:Y:S02]  /*2e00*/  VIADD R13, R13, 0x1 ;  /* 0x000000010d0d7836 */ /* 0x000fe40000000000 */
[----:B------:R-:W-:Y:S01]  /*2e10*/  UISETP.NE.AND UP0, UPT, UR12, 0x4, UPT ;  /* 0x000000040c00788c */ /* 0x000fe2000bf05270 */
[----:B------:R-:W-:Y:S02]  /*2e20*/  VIADD R12, R12, 0xffffffff ;  /* 0xffffffff0c0c7836 */ /* 0x000fe40000000000 */
[C---:B------:R-:W-:Y:S01]  /*2e30*/  ISETP.NE.AND P0, PT, R13.reuse, 0x4, PT ;  /* 0x000000040d00780c */ /* 0x040fe20003f05270 */
[----:B------:R-:W-:Y:S02]  /*2e40*/  USEL UR6, URZ, 0x1, UP0 ;  /* 0x000000013f067887 */ /* 0x000fe40008000000 */
[----:B------:R-:W-:Y:S01]  /*2e50*/  USEL UR12, UR12, URZ, UP0 ;  /* 0x0000003f0c0c7287 */ /* 0x000fe20008000000 */
[----:B------:R-:W-:-:S03]  /*2e60*/  SEL R13, R13, RZ, P0 ;  /* 0x000000ff0d0d7207 */ /* 0x000fc60000000000 */
[----:B------:R-:W-:Y:S01]  /*2e70*/  LOP3.LUT R150, R150, UR6, RZ, 0x3c, !PT ;  /* 0x0000000696967c12 */ /* 0x000fe2000f8e3cff */
[----:B------:R-:W-:Y:S01]  /*2e80*/  UMOV UR6, 0x1 ;  /* 0x0000000100067882 */ /* 0x000fe20000000000 */
[----:B------:R-:W-:Y:S06]  /*2e90*/  @P1 BRA `(.L_x_33) ;  /* 0xfffffff400cc1947 */ /* 0x000fec000383ffff */
.L_x_25:
[----:B------:R-:W-:Y:S01]  /*2ea0*/  UISETP.NE.AND UP0, UPT, UR4, URZ, UPT ;  /* 0x0000003f0400728c */ /* 0x000fe2000bf05270 */
[----:B01----:R-:W0:Y:S03]  /*2eb0*/  LDC R12, c[0x0][0x28c] ;  /* 0x0000a300ff0c7b82 */ /* 0x003e260000000800 */
[----:B------:R-:W-:-:S06]  /*2ec0*/  USEL UR4, URZ, 0x1, !UP0 ;  /* 0x000000013f047887 */ /* 0x000fcc000c000000 */
[----:B------:R-:W-:-:S13]  /*2ed0*/  ISETP.NE.AND P0, PT, RZ, UR4, PT ;  /* 0x00000004ff007c0c */ /* 0x000fda000bf05270 */
[----:B------:R-:W-:Y:S05]  /*2ee0*/  @!P0 BRA `(.L_x_34) ;  /* 0x0000000400048947 */ /* 0x000fea0003800000 */
[----:B------:R-:W-:Y:S02]  /*2ef0*/  WARPGROUP.DEPBAR.LE gsb0, 0x0 ;  /* 0x00008000000079c5 */ /* 0x000fe40000010000 */
[----:B------:R-:W-:Y:S01]  /*2f00*/  FADD R145, R24, R145 ;  /* 0x0000009118917221 */ /* 0x000fe20000000000 */
        /* <DEDUP_REMOVED lines=62> */
[----:B------:R-:W-:-:S07]  /*32f0*/  FADD R20, R20, R87 ;  /* 0x0000005714147221 */ /* 0x000fce0000000000 */
.L_x_34:
[----:B0-----:R-:W-:Y:S01]  /*3300*/  ISETP.GE.AND P0, PT, R12, 0x1, PT ;  /* 0x000000010c00780c */ /* 0x001fe20003f06270 */
[----:B------:R0:W-:Y:S01]  /*3310*/  SYNCS.ARRIVE.TRANS64.A1T0 RZ, [R149+UR27], RZ ;  /* 0x000000ff95ff79a7 */ /* 0x0001e2000810001b */
[----:B------:R-:W-:-:S11]  /*3320*/  WARPGROUP.DEPBAR.LE gsb0, 0x0 ;  /* 0x00008000000079c5 */ /* 0x000fd60000010000 */
[----:B------:R-:W-:Y:S05]  /*3330*/  @!P0 BRA `(.L_x_35) ;  /* 0x0000000000488947 */ /* 0x000fea0003800000 */
[----:B------:R-:W-:-:S06]  /*3340*/  UISETP.NE.AND UP0, UPT, UR25, 0x3, UPT ;  /* 0x000000031900788c */ /* 0x000fcc000bf05270 */
[----:B------:R-:W-:-:S13]  /*3350*/  PLOP3.LUT P0, PT, PT, PT, UP0, 0x80, 0x0 ;  /* 0x000000000000781c */ /* 0x000fda0003f0f008 */
[----:B------:R-:W-:Y:S05]  /*3360*/  @!P0 BRA `(.L_x_36) ;  /* 0x0000000000048947 */ /* 0x000fea0003800000 */
[----:B------:R-:W-:Y:S01]  /*3370*/  BPT.TRAP 0x1 ;  /* 0x000000040000795c */ /* 0x000fe20000300000 */
.L_x_36:
[----:B------:R-:W-:Y:S01]  /*3380*/  ISETP.NE.AND P0, PT, R7, RZ, PT ;  /* 0x000000ff0700720c */ /* 0x000fe20003f05270 */
[----:B------:R-:W-:-:S12]  /*3390*/  IMAD.U32 R13, RZ, RZ, UR8 ;  /* 0x00000008ff0d7e24 */ /* 0x000fd8000f8e00ff */
[----:B------:R-:W-:-:S05]  /*33a0*/  VOTEU.ANY UP0, P0 ;  /* 0x00000000003f7886 */ /* 0x000fca0000000100 */
[----:B------:R-:W-:Y:S02]  /*33b0*/  @UP0 UIADD3 UR4, UR10, UR9, URZ ;  /* 0x000000090a040290 */ /* 0x000fe4000fffe03f */
[----:B------:R-:W-:-:S04]  /*33c0*/  UISETP.GT.U32.AND UP0, UPT, UR7, 0x1, UPT ;  /* 0x000000010700788c */ /* 0x000fc8000bf04070 */
[----:B------:R-:W-:-:S04]  /*33d0*/  IMAD.U32 R12, RZ, RZ, UR4 ;  /* 0x00000004ff0c7e24 */ /* 0x000fc8000f8e00ff */
[----:B------:R-:W-:-:S05]  /*33e0*/  @P0 IMAD.SHL.U32 R12, R12, 0x8, RZ ;  /* 0x000000080c0c0824 */ /* 0x000fca00078e00ff */
[----:B------:R-:W-:-:S04]  /*33f0*/  @P0 LOP3.LUT R12, R12, 0x18, RZ, 0xc0, !PT ;  /* 0x000000180c0c0812 */ /* 0x000fc800078ec0ff */
[----:B------:R-:W-:-:S04]  /*3400*/  @P0 IADD3 R13, R13, 0x20, R12 ;  /* 0x000000200d0d0810 */ /* 0x000fc80007ffe00c */
[----:B------:R-:W-:-:S04]  /*3410*/  @P0 PRMT R13, R6, 0x654, R13 ;  /* 0x00000654060d0816 */ /* 0x000fc8000000000d */
[----:B------:R1:W-:Y:S01]  /*3420*/  @P0 SYNCS.ARRIVE.TRANS64.RED.A1T0 RZ, [R13+URZ], RZ ;  /* 0x000000ff0dff09a7 */ /* 0x0003e2000810043f */
[----:B------:R-:W-:-:S13]  /*3430*/  PLOP3.LUT P0, PT, PT, PT, UP0, 0x80, 0x0 ;  /* 0x000000000000781c */ /* 0x000fda0003f0f008 */
[----:B-1----:R-:W-:Y:S05]  /*3440*/  @P0 BRA `(.L_x_35) ;  /* 0x0000000000040947 */ /* 0x002fea0003800000 */
[----:B------:R-:W-:Y:S01]  /*3450*/  BPT.TRAP 0x1 ;  /* 0x000000040000795c */ /* 0x000fe20000300000 */
.L_x_35:
[----:B------:R-:W-:Y:S01]  /*3460*/  SHF.L.U32 R12, R148, 0x1f, RZ ;  /* 0x0000001f940c7819 */ /* 0x000fe200000006ff */
[----:B------:R-:W1:Y:S01]  /*3470*/  LDC R31, c[0x0][0x288] ;  /* 0x0000a200ff1f7b82 */ /* 0x000e620000000800 */
[----:B------:R-:W-:Y:S02]  /*3480*/  IMAD.SHL.U32 R28, R5, 0x40, RZ ;  /* 0x00000040051c7824 */ /* 0x000fe400078e00ff */
[----:B------:R-:W4:Y:S02]  /*3490*/  SYNCS.PHASECHK.TRANS64.TRYWAIT P0, [R15+URZ+0x8], R12 ;  /* 0x0000080c0f0075a7 */ /* 0x000f24000800017f */
[----:B----4-:R-:W-:Y:S05]  /*34a0*/  @!P0 BRA `(.L_x_37) ;  /* 0x00000060007c8947 */ /* 0x010fea0003800000 */
.L_x_195:
[----:B------:R-:W-:Y:S01]  /*34b0*/  ULDC UR4, c[0x0][0x284] ;  /* 0x0000a10000047ab9 */ /* 0x000fe20000000800 */
[----:B------:R-:W-:Y:S01]  /*34c0*/  IMAD.SHL.U32 R30, R4, 0x80, RZ ;  /* 0x00000080041e7824 */ /* 0x000fe200078e00ff */
[----:B------:R-:W-:-:S04]  /*34d0*/  ISETP.GE.AND P0, PT, R28, UR4, PT ;  /* 0x000000041c007c0c */ /* 0x000fc8000bf06270 */
[----:B-1----:R-:W-:-:S13]  /*34e0*/  ISETP.GE.OR P0, PT, R30, R31, P0 ;  /* 0x0000001f1e00720c */ /* 0x002fda0000706670 */
[----:B------:R-:W-:Y:S05]  /*34f0*/  @P0 BRA `(.L_x_38) ;  /* 0x0000004400e00947 */ /* 0x000fea0003800000 */
[----:B------:R-:W1:Y:S01]  /*3500*/  LDC.64 R32, c[0x0][0x5c8] ;  /* 0x00017200ff207b82 */ /* 0x000e620000000a00 */
[----:B------:R-:W-:Y:S01]  /*3510*/  IMAD.SHL.U32 R24, R14, 0x2, RZ ;  /* 0x000000020e187824 */ /* 0x000fe200078e00ff */
[----:B------:R-:W-:Y:S01]  /*3520*/  SHF.R.S32.HI R35, RZ, 0x1f, R0 ;  /* 0x0000001fff237819 */ /* 0x000fe20000011400 */
[----:B------:R-:W-:Y:S01]  /*3530*/  ULDC.64 UR4, c[0x0][0x5d0] ;  /* 0x0001740000047ab9 */ /* 0x000fe20000000a00 */
[----:B------:R-:W-:Y:S01]  /*3540*/  SHF.R.S32.HI R34, RZ, 0x1f, R30 ;  /* 0x0000001fff227819 */ /* 0x000fe2000001141e */
[----:B------:R-:W-:Y:S01]  /*3550*/  BSSY B0, `(.L_x_38) ;  /* 0x0000472000007945 */ /* 0x000fe20003800000 */
[--C-:B------:R-:W-:Y:S01]  /*3560*/  SHF.R.S32.HI R25, RZ, 0x1f, R24.reuse ;  /* 0x0000001fff197819 */ /* 0x100fe20000011418 */
[----:B------:R-:W-:Y:S02]  /*3570*/  IMAD R27, R35, UR4, RZ ;  /* 0x00000004231b7c24 */ /* 0x000fe4000f8e02ff */
[----:B----4-:R-:W-:-:S04]  /*3580*/  IMAD.WIDE.U32 R12, R0, UR4, R24 ;  /* 0x00000004000c7c25 */ /* 0x010fc8000f8e0018 */
[----:B------:R-:W-:Y:S01]  /*3590*/  IMAD R29, R0, UR5, R27 ;  /* 0x00000005001d7c24 */ /* 0x000fe2000f8e021b */
[----:B------:R-:W-:Y:S01]  /*35a0*/  IADD3 R12, P0, R30, R12, RZ ;  /* 0x0000000c1e0c7210 */ /* 0x000fe20007f1e0ff */
[----:B------:R-:W-:Y:S01]  /*35b0*/  IMAD.WIDE R26, R5, 0x40, R8 ;  /* 0x00000040051a7825 */ /* 0x000fe200078e0208 */
[----:B------:R-:W-:Y:S02]  /*35c0*/  ULDC.64 UR4, c[0x0][0x5c0] ;  /* 0x0001700000047ab9 */ /* 0x000fe40000000a00 */
[----:B------:R-:W-:Y:S01]  /*35d0*/  IADD3.X R13, R34, R13, R29, P0, !PT ;  /* 0x0000000d220d7210 */ /* 0x000fe200007fe41d */
[----:B------:R-:W-:Y:S02]  /*35e0*/  IMAD R29, R14, -0x2, R31 ;  /* 0xfffffffe0e1d7824 */ /* 0x000fe400078e021f */
[-C--:B-1----:R-:W-:Y:S02]  /*35f0*/  IMAD R4, R27, R32.reuse, RZ ;  /* 0x000000201b047224 */ /* 0x082fe400078e02ff */
[----:B------:R-:W-:-:S04]  /*3600*/  IMAD.WIDE.U32 R12, R26, R32, R12 ;  /* 0x000000201a0c7225 */ /* 0x000fc800078e000c */
[----:B------:R-:W-:Y:S01]  /*3610*/  IMAD R5, R26, R33, R4 ;  /* 0x000000211a057224 */ /* 0x000fe200078e0204 */
[----:B------:R-:W-:Y:S02]  /*3620*/  LEA R4, P0, R32, R12, 0x3 ;  /* 0x0000000c20047211 */ /* 0x000fe400078018ff */
[----:B------:R-:W-:Y:S01]  /*3630*/  IADD3 R12, P1, R12, UR4, RZ ;  /* 0x000000040c0c7c10 */ /* 0x000fe2000ff3e0ff */
[----:B------:R-:W-:Y:S01]  /*3640*/  IMAD.IADD R13, R13, 0x1, R5 ;  /* 0x000000010d0d7824 */ /* 0x000fe200078e0205 */
[----:B------:R-:W-:-:S04]  /*3650*/  IADD3 R4, P2, R4, UR4, RZ ;  /* 0x0000000404047c10 */ /* 0x000fc8000ff5e0ff */
[----:B------:R-:W-:Y:S01]  /*3660*/  LEA.HI.X R5, R32, R13, R33, 0x3, P0 ;  /* 0x0000000d20057211 */ /* 0x000fe200000f1c21 */
[----:B------:R-:W-:Y:S01]  /*3670*/  IMAD.IADD R32, R17, 0x1, -R28 ;  /* 0x0000000111207824 */ /* 0x000fe200078e0a1c */
[----:B---3-5:R-:W-:Y:S01]  /*3680*/  FSETP.NEU.AND P0, PT, R11, RZ, PT ;  /* 0x000000ff0b00720b */ /* 0x028fe20003f0d000 */
[----:B------:R-:W-:Y:S01]  /*3690*/  IMAD.IADD R28, R29, 0x1, -R30 ;  /* 0x000000011d1c7824 */ /* 0x000fe200078e0a1e */
[----:B------:R-:W-:Y:S02]  /*36a0*/  IADD3.X R13, R13, UR5, RZ, P1, !PT ;  /* 0x000000050d0d7c10 */ /* 0x000fe40008ffe4ff */
[----:B------:R-:W-:-:S09]  /*36b0*/  IADD3.X R5, R5, UR5, RZ, P2, !PT ;  /* 0x0000000505057c10 */ /* 0x000fd200097fe4ff */
[----:B------:R-:W-:Y:S05]  /*36c0*/  @!P0 BRA `(.L_x_39) ;  /* 0x0000003400608947 */ /* 0x000fea0003800000 */
[----:B------:R-:W-:Y:S01]  /*36d0*/  ULDC.64 UR4, c[0x0][0x5b8] ;  /* 0x00016e0000047ab9 */ /* 0x000fe20000000a00 */
[----:B------:R-:W-:Y:S01]  /*36e0*/  ULDC.64 UR16, c[0x0][0x5a8] ;  /* 0x00016a0000107ab9 */ /* 0x000fe20000000a00 */
[----:B------:R-:W-:Y:S01]  /*36f0*/  IMAD.WIDE.U32 R24, R0, UR4, R24 ;  /* 0x0000000400187c25 */ /* 0x000fe2000f8e0018 */
[----:B------:R-:W-:Y:S03]  /*3700*/  BSSY B1, `(.L_x_40) ;  /* 0x0000010000017945 */ /* 0x000fe60003800000 */
[----:B------:R-:W-:Y:S01]  /*3710*/  IMAD R29, R35, UR4, RZ ;  /* 0x00000004231d7c24 */ /* 0x000fe2000f8e02ff */
[----:B------:R-:W-:-:S03]  /*3720*/  IADD3 R30, P0, R30, R24, RZ ;  /* 0x000000181e1e7210 */ /* 0x000fc60007f1e0ff */
[----:B------:R-:W-:Y:S01]  /*3730*/  IMAD R29, R0, UR5, R29 ;  /* 0x00000005001d7c24 */ /* 0x000fe2000f8e021d */
[----:B------:R-:W-:Y:S01]  /*3740*/  ULDC.64 UR4, c[0x0][0x5b0] ;  /* 0x00016c0000047ab9 */ /* 0x000fe20000000a00 */
[----:B------:R-:W-:-:S03]  /*3750*/  PRMT R0, RZ, 0x7610, R0 ;  /* 0x00007610ff007816 */ /* 0x000fc60000000000 */
[----:B------:R-:W-:Y:S01]  /*3760*/  IADD3.X R31, R34, R25, R29, P0, !PT ;  /* 0x00000019221f7210 */ /* 0x000fe200007fe41d */
[----:B------:R-:W-:Y:S01]  /*3770*/  IMAD R29, R27, UR4, RZ ;  /* 0x000000041b1d7c24 */ /* 0x000fe2000f8e02ff */
[----:B------:R-:W-:Y:S01]  /*3780*/  ISETP.GE.AND P0, PT, R32, 0x1, PT ;  /* 0x000000012000780c */ /* 0x000fe20003f06270 */
[----:B------:R-:W-:-:S03]  /*3790*/  IMAD.WIDE.U32 R24, R26, UR4, R30 ;  /* 0x000000041a187c25 */ /* 0x000fc6000f8e001e */
[----:B------:R-:W-:Y:S01]  /*37a0*/  ISETP.LT.OR P2, PT, R28, 0x1, !P0 ;  /* 0x000000011c00780c */ /* 0x000fe20004741670 */
[----:B------:R-:W-:Y:S01]  /*37b0*/  IMAD R29, R26, UR5, R29 ;  /* 0x000000051a1d7c24 */ /* 0x000fe2000f8e021d */
[----:B------:R-:W-:-:S04]  /*37c0*/  IADD3 R24, P1, R24, UR16, RZ ;  /* 0x0000001018187c10 */ /* 0x000fc8000ff3e0ff */
[----:B------:R-:W-:-:S07]  /*37d0*/  IADD3.X R25, R25, UR17, R29, P1, !PT ;  /* 0x0000001119197c10 */ /* 0x000fce0008ffe41d */
[----:B------:R-:W-:Y:S05]  /*37e0*/  @P2 BRA `(.L_x_41) ;  /* 0x0000000000042947 */ /* 0x000fea0003800000 */
[----:B------:R1:W5:Y:S02]  /*37f0*/  LDG.E.U8 R0, desc[UR20][R24.64] ;  /* 0x0000001418007981 */ /* 0x000364000c1e1100 */
.L_x_41:
[----:B------:R-:W-:Y:S05]  /*3800*/  BSYNC B1 ;  /* 0x0000000000017941 */ /* 0x000fea0003800000 */
.L_x_40:
[----:B-----5:R-:W-:Y:S01]  /*3810*/  LOP3.LUT R0, R0, 0xff, RZ, 0xc0, !PT ;  /* 0x000000ff00007812 */ /* 0x020fe200078ec0ff */
[----:B------:R-:W-:Y:S01]  /*3820*/  BSSY B1, `(.L_x_42) ;  /* 0x000000b000017945 */ /* 0x000fe20003800000 */
[----:B------:R-:W-:Y:S02]  /*3830*/  ISETP.LT.OR P3, PT, R28, 0x2, !P0 ;  /* 0x000000021c00780c */ /* 0x000fe40004761670 */
[----:B------:R-:W-:-:S05]  /*3840*/  F2FP.F16.E5M2.UNPACK_B R0, R0 ;  /* 0x00000000ff00723e */ /* 0x000fca00020004ff */
[----:B------:R-:W-:-:S05]  /*3850*/  HADD2.F32 R0, -RZ, R0.H0_H0 ;  /* 0x20000000ff007230 */ /* 0x000fca0000004100 */
[----:B------:R-:W-:-:S04]  /*3860*/  FMUL R0, R0, R11 ;  /* 0x0000000b00007220 */ /* 0x000fc80000400000 */
[----:B--2---:R-:W-:-:S05]  /*3870*/  FFMA R0, R145, R10, R0 ;  /* 0x0000000a91007223 */ /* 0x004fca0000000000 */
[----:B------:R-:W-:Y:S02]  /*3880*/  F2FP.SATFINITE.E5M2.F32.PACK_AB_MERGE_C R29, RZ, R0, RZ ;  /* 0x00000000ff1d723e */ /* 0x000fe400048060ff */
[----:B------:R-:W-:-:S03]  /*3890*/  PRMT R0, RZ, 0x7610, R0 ;  /* 0x00007610ff007816 */ /* 0x000fc60000000000 */
[----:B------:R2:W-:Y:S01]  /*38a0*/  @!P2 STG.E.U8 desc[UR20][R12.64], R29 ;  /* 0x0000001d0c00a986 */ /* 0x0005e2000c101114 */
[----:B------:R-:W-:Y:S05]  /*38b0*/  @P3 BRA `(.L_x_43) ;  /* 0x0000000000043947 */ /* 0x000fea0003800000 */
[----:B------:R3:W5:Y:S02]  /*38c0*/  LDG.E.U8 R0, desc[UR20][R24.64+0x1] ;  /* 0x0000011418007981 */ /* 0x000764000c1e1100 */
.L_x_43:
[----:B------:R-:W-:Y:S05]  /*38d0*/  BSYNC B1 ;  /* 0x0000000000017941 */ /* 0x000fea0003800000 */
.L_x_42:
[----:B-----5:R-:W-:Y:S01]  /*38e0*/  LOP3.LUT R0, R0, 0xff, RZ, 0xc0, !PT ;  /* 0x000000ff00007812 */ /* 0x020fe200078ec0ff */
[----:B------:R-:W-:Y:S01]  /*38f0*/  BSSY B1, `(.L_x_44) ;  /* 0x0000013000017945 */ /* 0x000fe20003800000 */
[----:B--2---:R-:W-:Y:S02]  /*3900*/  IADD3 R29, P1, R26, 0x8, RZ ;  /* 0x000000081a1d7810 */ /* 0x004fe40007f3e0ff */
[----:B------:R-:W-:-:S03]  /*3910*/  F2FP.F16.E5M2.UNPACK_B R0, R0 ;  /* 0x00000000ff00723e */ /* 0x000fc600020004ff */
[----:B------:R-:W-:Y:S01]  /*3920*/  IMAD.X R26, RZ, RZ, R27, P1 ;  /* 0x000000ffff1a7224 */ /* 0x000fe200008e061b */
[----:B------:R-:W-:Y:S01]  /*3930*/  ISETP.GE.AND P1, PT, R32, 0x9, PT ;  /* 0x000000092000780c */ /* 0x000fe20003f26270 */
[----:B------:R-:W-:Y:S02]  /*3940*/  HADD2.F32 R0, -RZ, R0.H0_H0 ;  /* 0x20000000ff007230 */ /* 0x000fe40000004100 */
[----:B------:R-:W-:Y:S01]  /*3950*/  IMAD R26, R26, UR4, RZ ;  /* 0x000000041a1a7c24 */ /* 0x000fe2000f8e02ff */
[----:B------:R-:W-:Y:S01]  /*3960*/  ISETP.LT.OR P4, PT, R28, 0x1, !P1 ;  /* 0x000000011c00780c */ /* 0x000fe20004f81670 */
[----:B------:R-:W-:-:S04]  /*3970*/  IMAD.WIDE.U32 R30, R29, UR4, R30 ;  /* 0x000000041d1e7c25 */ /* 0x000fc8000f8e001e */
[----:B------:R-:W-:Y:S01]  /*3980*/  FMUL R27, R0, R11 ;  /* 0x0000000b001b7220 */ /* 0x000fe20000400000 */
[----:B------:R-:W-:Y:S01]  /*3990*/  PRMT R0, RZ, 0x7610, R0 ;  /* 0x00007610ff007816 */ /* 0x000fe20000000000 */
[----:B------:R-:W-:Y:S02]  /*39a0*/  IMAD R29, R29, UR5, R26 ;  /* 0x000000051d1d7c24 */ /* 0x000fe4000f8e021a */
[----:B------:R-:W-:Y:S01]  /*39b0*/  FFMA R27, R144, R10, R27 ;  /* 0x0000000a901b7223 */ /* 0x000fe2000000001b */
[----:B------:R-:W-:-:S04]  /*39c0*/  IADD3 R26, P2, R30, UR16, RZ ;  /* 0x000000101e1a7c10 */ /* 0x000fc8000ff5e0ff */
[----:B------:R-:W-:Y:S02]  /*39d0*/  F2FP.SATFINITE.E5M2.F32.PACK_AB_MERGE_C R33, RZ, R27, RZ ;  /* 0x0000001bff21723e */ /* 0x000fe400048060ff */
[----:B------:R-:W-:-:S03]  /*39e0*/  IADD3.X R27, R31, UR17, R29, P2, !PT ;  /* 0x000000111f1b7c10 */ /* 0x000fc600097fe41d */
[----:B------:R2:W-:Y:S01]  /*39f0*/  @!P3 STG.E.U8 desc[UR20][R12.64+0x1], R33 ;  /* 0x000001210c00b986 */ /* 0x0005e2000c101114 */
[----:B------:R-:W-:Y:S05]  /*3a00*/  @P4 BRA `(.L_x_45) ;  /* 0x0000000000044947 */ /* 0x000fea0003800000 */
[----:B------:R4:W5:Y:S02]  /*3a10*/  LDG.E.U8 R0, desc[UR20][R26.64] ;  /* 0x000000141a007981 */ /* 0x000964000c1e1100 */
.L_x_45:
[----:B------:R-:W-:Y:S05]  /*3a20*/  BSYNC B1 ;  /* 0x0000000000017941 */ /* 0x000fea0003800000 */
.L_x_44:
[----:B-----5:R-:W-:Y:S01]  /*3a30*/  LOP3.LUT R0, R0, 0xff, RZ, 0xc0, !PT ;  /* 0x000000ff00007812 */ /* 0x020fe200078ec0ff */
[----:B------:R-:W-:Y:S01]  /*3a40*/  BSSY B1, `(.L_x_46) ;  /* 0x000000b000017945 */ /* 0x000fe20003800000 */
[----:B------:R-:W-:Y:S02]  /*3a50*/  ISETP.LT.OR P2, PT, R28, 0x2, !P1 ;  /* 0x000000021c00780c */ /* 0x000fe40004f41670 */
[----:B------:R-:W-:-:S05]  /*3a60*/  F2FP.F16.E5M2.UNPACK_B R0, R0 ;  /* 0x00000000ff00723e */ /* 0x000fca00020004ff */
[----:B------:R-:W-:-:S05]  /*3a70*/  HADD2.F32 R0, -RZ, R0.H0_H0 ;  /* 0x20000000ff007230 */ /* 0x000fca0000004100 */
[----:B------:R-:W-:-:S04]  /*3a80*/  FMUL R0, R0, R11 ;  /* 0x0000000b00007220 */ /* 0x000fc80000400000 */
[----:B------:R-:W-:-:S05]  /*3a90*/  FFMA R0, R143, R10, R0 ;  /* 0x0000000a8f007223 */ /* 0x000fca0000000000 */
[----:B------:R-:W-:Y:S02]  /*3aa0*/  F2FP.SATFINITE.E5M2.F32.PACK_AB_MERGE_C R29, RZ, R0, RZ ;  /* 0x00000000ff1d723e */ /* 0x000fe400048060ff */
[----:B------:R-:W-:-:S03]  /*3ab0*/  PRMT R0, RZ, 0x7610, R0 ;  /* 0x00007610ff007816 */ /* 0x000fc60000000000 */
[----:B------:R0:W-:Y:S01]  /*3ac0*/  @!P4 STG.E.U8 desc[UR20][R4.64], R29 ;  /* 0x0000001d0400c986 */ /* 0x0001e2000c101114 */
[----:B------:R-:W-:Y:S05]  /*3ad0*/  @P2 BRA `(.L_x_47) ;  /* 0x0000000000042947 */ /* 0x000fea0003800000 */
[----:B------:R0:W5:Y:S02]  /*3ae0*/  LDG.E.U8 R0, desc[UR20][R26.64+0x1] ;  /* 0x000001141a007981 */ /* 0x000164000c1e1100 */
.L_x_47:
[----:B------:R-:W-:Y:S05]  /*3af0*/  BSYNC B1 ;  /* 0x0000000000017941 */ /* 0x000fea0003800000 */
.L_x_46:
[----:B-----5:R-:W-:Y:S01]  /*3b00*/  LOP3.LUT R0, R0, 0xff, RZ, 0xc0, !PT ;  /* 0x000000ff00007812 */ /* 0x020fe200078ec0ff */
[----:B------:R-:W-:Y:S01]  /*3b10*/  BSSY B1, `(.L_x_48) ;  /* 0x000000b000017945 */ /* 0x000fe20003800000 */
[----:B------:R-:W-:Y:S02]  /*3b20*/  ISETP.LT.OR P3, PT, R28, 0x9, !P0 ;  /* 0x000000091c00780c */ /* 0x000fe40004761670 */
[----:B------:R-:W-:-:S05]  /*3b30*/  F2FP.F16.E5M2.UNPACK_B R0, R0 ;  /* 0x00000000ff00723e */ /* 0x000fca00020004ff */
[----:B------:R-:W-:-:S05]  /*3b40*/  HADD2.F32 R0, -RZ, R0.H0_H0 ;  /* 0x20000000ff007230 */ /* 0x000fca0000004100 */
[----:B0-----:R-:W-:Y:S01]  /*3b50*/  FMUL R29, R0, R11 ;  /* 0x0000000b001d7220 */ /* 0x001fe20000400000 */
[----:B------:R-:W-:-:S03]  /*3b60*/  PRMT R0, RZ, 0x7610, R0 ;  /* 0x00007610ff007816 */ /* 0x000fc60000000000 */
[----:B------:R-:W-:-:S05]  /*3b70*/  FFMA R29, R142, R10, R29 ;  /* 0x0000000a8e1d7223 */ /* 0x000fca000000001d */
[----:B------:R-:W-:-:S05]  /*3b80*/  F2FP.SATFINITE.E5M2.F32.PACK_AB_MERGE_C R29, RZ, R29, RZ ;  /* 0x0000001dff1d723e */ /* 0x000fca00048060ff */
[----:B------:R0:W-:Y:S01]  /*3b90*/  @!P2 STG.E.U8 desc[UR20][R4.64+0x1], R29 ;  /* 0x0000011d0400a986 */ /* 0x0001e2000c101114 */
[----:B------:R-:W-:Y:S05]  /*3ba0*/  @P3 BRA `(.L_x_49) ;  /* 0x0000000000043947 */ /* 0x000fea0003800000 */
[----:B------:R0:W5:Y:S02]  /*3bb0*/  LDG.E.U8 R0, desc[UR20][R24.64+0x8] ;  /* 0x0000081418007981 */ /* 0x000164000c1e1100 */
.L_x_49:
[----:B------:R-:W-:Y:S05]  /*3bc0*/  BSYNC B1 ;  /* 0x0000000000017941 */ /* 0x000fea0003800000 */
.L_x_48:
[----:B-----5:R-:W-:Y:S01]  /*3bd0*/  LOP3.LUT R0, R0, 0xff, RZ, 0xc0, !PT ;  /* 0x000000ff00007812 */ /* 0x020fe200078ec0ff */
[----:B------:R-:W-:Y:S01]  /*3be0*/  BSSY B1, `(.L_x_50) ;  /* 0x000000b000017945 */ /* 0x000fe20003800000 */
[----:B------:R-:W-:Y:S02]  /*3bf0*/  ISETP.LT.OR P2, PT, R28, 0xa, !P0 ;  /* 0x0000000a1c00780c */ /* 0x000fe40004741670 */
[----:B------:R-:W-:-:S05]  /*3c00*/  F2FP.F16.E5M2.UNPACK_B R0, R0 ;  /* 0x00000000ff00723e */ /* 0x000fca00020004ff */
[----:B------:R-:W-:-:S05]  /*3c10*/  HADD2.F32 R0, -RZ, R0.H0_H0 ;  /* 0x20000000ff007230 */ /* 0x000fca0000004100 */
[----:B------:R-:W-:-:S04]  /*3c20*/  FMUL R0, R0, R11 ;  /* 0x0000000b00007220 */ /* 0x000fc80000400000 */
[----:B------:R-:W-:-:S05]  /*3c30*/  FFMA R0, R141, R10, R0 ;  /* 0x0000000a8d007223 */ /* 0x000fca0000000000 */
[----:B0-----:R-:W-:Y:S02]  /*3c40*/  F2FP.SATFINITE.E5M2.F32.PACK_AB_MERGE_C R29, RZ, R0, RZ ;  /* 0x00000000ff1d723e */ /* 0x001fe400048060ff */
[----:B------:R-:W-:-:S03]  /*3c50*/  PRMT R0, RZ, 0x7610, R0 ;  /* 0x00007610ff007816 */ /* 0x000fc60000000000 */
[----:B------:R0:W-:Y:S01]  /*3c60*/  @!P3 STG.E.U8 desc[UR20][R12.64+0x8], R29 ;  /* 0x0000081d0c00b986 */ /* 0x0001e2000c101114 */
[----:B------:R-:W-:Y:S05]  /*3c70*/  @P2 BRA `(.L_x_51) ;  /* 0x0000000000042947 */ /* 0x000fea0003800000 */
[----:B------:R0:W5:Y:S02]  /*3c80*/  LDG.E.U8 R0, desc[UR20][R24.64+0x9] ;  /* 0x0000091418007981 */ /* 0x000164000c1e1100 */
.L_x_51:
[----:B------:R-:W-:Y:S05]  /*3c90*/  BSYNC B1 ;  /* 0x0000000000017941 */ /* 0x000fea0003800000 */
.L_x_50:
        /* <DEDUP_REMOVED lines=12> */
.L_x_53:
[----:B------:R-:W-:Y:S05]  /*3d60*/  BSYNC B1 ;  /* 0x0000000000017941 */ /* 0x000fea0003800000 */
.L_x_52:
        /* <DEDUP_REMOVED lines=12> */
.L_x_55:
[----:B------:R-:W-:Y:S05]  /*3e30*/  BSYNC B1 ;  /* 0x0000000000017941 */ /* 0x000fea0003800000 */
.L_x_54:
        /* <DEDUP_REMOVED lines=12> */
.L_x_57:
[----:B------:R-:W-:Y:S05]  /*3f00*/  BSYNC B1 ;  /* 0x0000000000017941 */ /* 0x000fea0003800000 */
.L_x_56:
        /* <DEDUP_REMOVED lines=12> */
.L_x_59:
[----:B------:R-:W-:Y:S05]  /*3fd0*/  BSYNC B1 ;  /* 0x0000000000017941 */ /* 0x000fea0003800000 */
.L_x_58:
        /* <DEDUP_REMOVED lines=12> */
.L_x_61:
[----:B------:R-:W-:Y:S05]  /*40a0*/  BSYNC B1 ;  /* 0x0000000000017941 */ /* 0x000fea0003800000 */
.L_x_60:
        /* <DEDUP_REMOVED lines=12> */
.L_x_63:
[----:B------:R-:W-:Y:S05]  /*4170*/  BSYNC B1 ;  /* 0x0000000000017941 */ /* 0x000fea0003800000 */
.L_x_62:
        /* <DEDUP_REMOVED lines=12> */
.L_x_65:
[----:B------:R-:W-:Y:S05]  /*4240*/  BSYNC B1 ;  /* 0x0000000000017941 */ /* 0x000fea0003800000 */
.L_x_64:
        /* <DEDUP_REMOVED lines=12> */
.L_x_67:
[----:B------:R-:W-:Y:S05]  /*4310*/  BSYNC B1 ;  /* 0x0000000000017941 */ /* 0x000fea0003800000 */
.L_x_66:
        /* <DEDUP_REMOVED lines=12> */
.L_x_69:
[----:B------:R-:W-:Y:S05]  /*43e0*/  BSYNC B1 ;  /* 0x0000000000017941 */ /* 0x000fea0003800000 */
.L_x_68:
        /* <DEDUP_REMOVED lines=12> */
.L_x_71:
[----:B------:R-:W-:Y:S05]  /*44b0*/  BSYNC B1 ;  /* 0x0000000000017941 */ /* 0x000fea0003800000 */
.L_x_70:
        /* <DEDUP_REMOVED lines=12> */
.L_x_73:
[----:B------:R-:W-:Y:S05]  /*4580*/  BSYNC B1 ;  /* 0x0000000000017941 */ /* 0x000fea0003800000 */
.L_x_72:
        /* <DEDUP_REMOVED lines=12> */
.L_x_75:
[----:B------:R-:W-:Y:S05]  /*4650*/  BSYNC B1 ;  /* 0x0000000000017941 */ /* 0x000fea0003800000 */
.L_x_74:
        /* <DEDUP_REMOVED lines=12> */
.L_x_77:
[----:B------:R-:W-:Y:S05]  /*4720*/  BSYNC B1 ;  /* 0x0000000000017941 */ /* 0x000fea0003800000 */
.L_x_76:
        /* <DEDUP_REMOVED lines=12> */
.L_x_79:
[----:B------:R-:W-:Y:S05]  /*47f0*/  BSYNC B1 ;  /* 0x0000000000017941 */ /* 0x000fea0003800000 */
.L_x_78:
        /* <DEDUP_REMOVED lines=12> */
.L_x_81:
[----:B------:R-:W-:Y:S05]  /*48c0*/  BSYNC B1 ;  /* 0x0000000000017941 */ /* 0x000fea0003800000 */
.L_x_80:
        /* <DEDUP_REMOVED lines=12> */
.L_x_83:
[----:B------:R-:W-:Y:S05]  /*4990*/  BSYNC B1 ;  /* 0x0000000000017941 */ /* 0x000fea0003800000 */
.L_x_82:
        /* <DEDUP_REMOVED lines=12> */
.L_x_85:
[----:B------:R-:W-:Y:S05]  /*4a60*/  BSYNC B1 ;  /* 0x0000000000017941 */ /* 0x000fea0003800000 */
.L_x_84:
        /* <DEDUP_REMOVED lines=12> */
.L_x_87:
[----:B------:R-:W-:Y:S05]  /*4b30*/  BSYNC B1 ;  /* 0x0000000000017941 */ /* 0x000fea0003800000 */
.L_x_86:
        /* <DEDUP_REMOVED lines=12> */
.L_x_89:
[----:B------:R-:W-:Y:S05]  /*4c00*/  BSYNC B1 ;  /* 0x0000000000017941 */ /* 0x000fea0003800000 */
.L_x_88:
        /* <DEDUP_REMOVED lines=12> */
.L_x_91:
[----:B------:R-:W-:Y:S05]  /*4cd0*/  BSYNC B1 ;  /* 0x0000000000017941 */ /* 0x000fea0003800000 */
.L_x_90:
        /* <DEDUP_REMOVED lines=12> */
.L_x_93:
[----:B------:R-:W-:Y:S05]  /*4da0*/  BSYNC B1 ;  /* 0x0000000000017941 */ /* 0x000fea0003800000 */
.L_x_92:
        /* <DEDUP_REMOVED lines=12> */
.L_x_95:
[----:B------:R-:W-:Y:S05]  /*4e70*/  BSYNC B1 ;  /* 0x0000000000017941 */ /* 0x000fea0003800000 */
.L_x_94:
        /* <DEDUP_REMOVED lines=12> */
.L_x_97:
[----:B------:R-:W-:Y:S05]  /*4f40*/  BSYNC B1 ;  /* 0x0000000000017941 */ /* 0x000fea0003800000 */
.L_x_96:
        /* <DEDUP_REMOVED lines=12> */
.L_x_99:
[----:B------:R-:W-:Y:S05]  /*5010*/  BSYNC B1 ;  /* 0x0000000000017941 */ /* 0x000fea0003800000 */
.L_x_98:
        /* <DEDUP_REMOVED lines=12> */
.L_x_101:
[----:B------:R-:W-:Y:S05]  /*50e0*/  BSYNC B1 ;  /* 0x0000000000017941 */ /* 0x000fea0003800000 */
.L_x_100:
        /* <DEDUP_REMOVED lines=12> */
.L_x_103:
[----:B------:R-:W-:Y:S05]  /*51b0*/  BSYNC B1 ;  /* 0x0000000000017941 */ /* 0x000fea0003800000 */
.L_x_102:
        /* <DEDUP_REMOVED lines=12> */
.L_x_105:
[----:B------:R-:W-:Y:S05]  /*5280*/  BSYNC B1 ;  /* 0x0000000000017941 */ /* 0x000fea0003800000 */
.L_x_104:
        /* <DEDUP_REMOVED lines=12> */
.L_x_107:
[----:B------:R-:W-:Y:S05]  /*5350*/  BSYNC B1 ;  /* 0x0000000000017941 */ /* 0x000fea0003800000 */
.L_x_106:
        /* <DEDUP_REMOVED lines=12> */
.L_x_109:
[----:B------:R-:W-:Y:S05]  /*5420*/  BSYNC B1 ;  /* 0x0000000000017941 */ /* 0x000fea0003800000 */
.L_x_108:
        /* <DEDUP_REMOVED lines=12> */
.L_x_111:
[----:B------:R-:W-:Y:S05]  /*54f0*/  BSYNC B1 ;  /* 0x0000000000017941 */ /* 0x000fea0003800000 */
.L_x_110:
        /* <DEDUP_REMOVED lines=12> */
.L_x_113:
[----:B------:R-:W-:Y:S05]  /*55c0*/  BSYNC B1 ;  /* 0x0000000000017941 */ /* 0x000fea0003800000 */
.L_x_112:
        /* <DEDUP_REMOVED lines=12> */
.L_x_115:
[----:B------:R-:W-:Y:S05]  /*5690*/  BSYNC B1 ;  /* 0x0000000000017941 */ /* 0x000fea0003800000 */
.L_x_114:
        /* <DEDUP_REMOVED lines=12> */
.L_x_117:
[----:B------:R-:W-:Y:S05]  /*5760*/  BSYNC B1 ;  /* 0x0000000000017941 */ /* 0x000fea0003800000 */
.L_x_116:
        /* <DEDUP_REMOVED lines=12> */
.L_x_119:
[----:B------:R-:W-:Y:S05]  /*5830*/  BSYNC B1 ;  /* 0x0000000000017941 */ /* 0x000fea0003800000 */
.L_x_118:
        /* <DEDUP_REMOVED lines=12> */
.L_x_121:
[----:B------:R-:W-:Y:S05]  /*5900*/  BSYNC B1 ;  /* 0x0000000000017941 */ /* 0x000fea0003800000 */
.L_x_120:
        /* <DEDUP_REMOVED lines=12> */
.L_x_123:
[----:B------:R-:W-:Y:S05]  /*59d0*/  BSYNC B1 ;  /* 0x0000000000017941 */ /* 0x000fea0003800000 */
.L_x_122:
        /* <DEDUP_REMOVED lines=12> */
.L_x_125:
[----:B------:R-:W-:Y:S05]  /*5aa0*/  BSYNC B1 ;  /* 0x0000000000017941 */ /* 0x000fea0003800000 */
.L_x_124:
        /* <DEDUP_REMOVED lines=12> */
.L_x_127:
[----:B------:R-:W-:Y:S05]  /*5b70*/  BSYNC B1 ;  /* 0x0000000000017941 */ /* 0x000fea0003800000 */
.L_x_126:
        /* <DEDUP_REMOVED lines=12> */
.L_x_129:
[----:B------:R-:W-:Y:S05]  /*5c40*/  BSYNC B1 ;  /* 0x0000000000017941 */ /* 0x000fea0003800000 */
.L_x_128:
        /* <DEDUP_REMOVED lines=12> */
.L_x_131:
[----:B------:R-:W-:Y:S05]  /*5d10*/  BSYNC B1 ;  /* 0x0000000000017941 */ /* 0x000fea0003800000 */
.L_x_130:
        /* <DEDUP_REMOVED lines=12> */
.L_x_133:
[----:B------:R-:W-:Y:S05]  /*5de0*/  BSYNC B1 ;  /* 0x0000000000017941 */ /* 0x000fea0003800000 */
.L_x_132:
        /* <DEDUP_REMOVED lines=12> */
.L_x_135:
[----:B------:R-:W-:Y:S05]  /*5eb0*/  BSYNC B1 ;  /* 0x0000000000017941 */ /* 0x000fea0003800000 */
.L_x_134:
        /* <DEDUP_REMOVED lines=12> */
.L_x_137:
[----:B------:R-:W-:Y:S05]  /*5f80*/  BSYNC B1 ;  /* 0x0000000000017941 */ /* 0x000fea0003800000 */
.L_x_136:
        /* <DEDUP_REMOVED lines=12> */
.L_x_139:
[----:B------:R-:W-:Y:S05]  /*6050*/  BSYNC B1 ;  /* 0x0000000000017941 */ /* 0x000fea0003800000 */
.L_x_138:
        /* <DEDUP_REMOVED lines=12> */
.L_x_141:
[----:B------:R-:W-:Y:S05]  /*6120*/  BSYNC B1 ;  /* 0x0000000000017941 */ /* 0x000fea0003800000 */
.L_x_140:
        /* <DEDUP_REMOVED lines=12> */
.L_x_143:
[----:B------:R-:W-:Y:S05]  /*61f0*/  BSYNC B1 ;  /* 0x0000000000017941 */ /* 0x000fea0003800000 */
.L_x_142:
        /* <DEDUP_REMOVED lines=12> */
.L_x_145:
[----:B------:R-:W-:Y:S05]  /*62c0*/  BSYNC B1 ;  /* 0x0000000000017941 */ /* 0x000fea0003800000 */
.L_x_144:
        /* <DEDUP_REMOVED lines=12> */
.L_x_147:
[----:B------:R-:W-:Y:S05]  /*6390*/  BSYNC B1 ;  /* 0x0000000000017941 */ /* 0x000fea0003800000 */
.L_x_146:
        /* <DEDUP_REMOVED lines=12> */
.L_x_149:
[----:B------:R-:W-:Y:S05]  /*6460*/  BSYNC B1 ;  /* 0x0000000000017941 */ /* 0x000fea0003800000 */
.L_x_148:
        /* <DEDUP_REMOVED lines=12> */
.L_x_151:
[----:B------:R-:W-:Y:S05]  /*6530*/  BSYNC B1 ;  /* 0x0000000000017941 */ /* 0x000fea0003800000 */
.L_x_150:
        /* <DEDUP_REMOVED lines=12> */
.L_x_153:
[----:B------:R-:W-:Y:S05]  /*6600*/  BSYNC B1 ;  /* 0x0000000000017941 */ /* 0x000fea0003800000 */
.L_x_152:
        /* <DEDUP_REMOVED lines=12> */
.L_x_155:
[----:B------:R-:W-:Y:S05]  /*66d0*/  BSYNC B1 ;  /* 0x0000000000017941 */ /* 0x000fea0003800000 */
.L_x_154:
        /* <DEDUP_REMOVED lines=12> */
.L_x_157:
[----:B------:R-:W-:Y:S05]  /*67a0*/  BSYNC B1 ;  /* 0x0000000000017941 */ /* 0x000fea0003800000 */
.L_x_156:
        /* <DEDUP_REMOVED lines=12> */
.L_x_159:
[----:B------:R-:W-:Y:S05]  /*6870*/  BSYNC B1 ;  /* 0x0000000000017941 */ /* 0x000fea0003800000 */
.L_x_158:
        /* <DEDUP_REMOVED lines=12> */
.L_x_161:
[----:B------:R-:W-:Y:S05]  /*6940*/  BSYNC B1 ;  /* 0x0000000000017941 */ /* 0x000fea0003800000 */
.L_x_160:
        /* <DEDUP_REMOVED lines=12> */
.L_x_163:
[----:B------:R-:W-:Y:S05]  /*6a10*/  BSYNC B1 ;  /* 0x0000000000017941 */ /* 0x000fea0003800000 */
.L_x_162:
        /* <DEDUP_REMOVED lines=12> */
.L_x_165:
[----:B------:R-:W-:Y:S05]  /*6ae0*/  BSYNC B1 ;  /* 0x0000000000017941 */ /* 0x000fea0003800000 */
.L_x_164:
[----:B-----5:R-:W-:Y:S01]  /*6af0*/  LOP3.LUT R0, R0, 0xff, RZ, 0xc0, !PT ;  /* 0x000000ff00007812 */ /* 0x020fe200078ec0ff */
[----:B------:R-:W-:Y:S01]  /*6b00*/  BSSY B1, `(.L_x_166) ;  /* 0x000000b000017945 */ /* 0x000fe20003800000 */
[----:B------:R-:W-:Y:S02]  /*6b10*/  ISETP.LT.OR P1, PT, R28, 0x7a, !P1 ;  /* 0x0000007a1c00780c */ /* 0x000fe40004f21670 */
[----:B------:R-:W-:-:S05]  /*6b20*/  F2FP.F16.E5M2.UNPACK_B R0, R0 ;  /* 0x00000000ff00723e */ /* 0x000fca00020004ff */
[----:B------:R-:W-:-:S05]  /*6b30*/  HADD2.F32 R0, -RZ, R0.H0_H0 ;  /* 0x20000000ff007230 */ /* 0x000fca0000004100 */
[----:B------:R-:W-:-:S04]  /*6b40*/  FMUL R0, R0, R11 ;  /* 0x0000000b00007220 */ /* 0x000fc80000400000 */
[----:B------:R-:W-:-:S05]  /*6b50*/  FFMA R0, R21, R10, R0 ;  /* 0x0000000a15007223 */ /* 0x000fca0000000000 */
[----:B0-2---:R-:W-:Y:S02]  /*6b60*/  F2FP.SATFINITE.E5M2.F32.PACK_AB_MERGE_C R13, RZ, R0, RZ ;  /* 0x00000000ff0d723e */ /* 0x005fe400048060ff */
[----:B------:R-:W-:-:S03]  /*6b70*/  PRMT R0, RZ, 0x7610, R0 ;  /* 0x00007610ff007816 */ /* 0x000fc60000000000 */
[----:B------:R0:W-:Y:S01]  /*6b80*/  @!P2 STG.E.U8 desc[UR20][R4.64+0x78], R13 ;  /* 0x0000780d0400a986 */ /* 0x0001e2000c101114 */
[----:B------:R-:W-:Y:S05]  /*6b90*/  @P1 BRA `(.L_x_167) ;  /* 0x0000000000041947 */ /* 0x000fea0003800000 */
[----:B------:R2:W5:Y:S02]  /*6ba0*/  LDG.E.U8 R0, desc[UR20][R26.64+0x79] ;  /* 0x000079141a007981 */ /* 0x000564000c1e1100 */
.L_x_167:
[----:B------:R-:W-:Y:S05]  /*6bb0*/  BSYNC B1 ;  /* 0x0000000000017941 */ /* 0x000fea0003800000 */
.L_x_166:
[----:B------:R-:W-:Y:S05]  /*6bc0*/  @P1 BRA `(.L_x_168) ;  /* 0x0000001000281947 */ /* 0x000fea0003800000 */
[----:B-----5:R-:W-:-:S04]  /*6bd0*/  LOP3.LUT R0, R0, 0xff, RZ, 0xc0, !PT ;  /* 0x000000ff00007812 */ /* 0x020fc800078ec0ff */
[----:B------:R-:W-:-:S05]  /*6be0*/  F2FP.F16.E5M2.UNPACK_B R0, R0 ;  /* 0x00000000ff00723e */ /* 0x000fca00020004ff */
[----:B------:R-:W-:-:S05]  /*6bf0*/  HADD2.F32 R0, -RZ, R0.H0_H0 ;  /* 0x20000000ff007230 */ /* 0x000fca0000004100 */
[----:B0-----:R-:W-:-:S04]  /*6c00*/  FMUL R13, R0, R11 ;  /* 0x0000000b000d7220 */ /* 0x001fc80000400000 */
[----:B------:R-:W-:-:S05]  /*6c10*/  FFMA R13, R20, R10, R13 ;  /* 0x0000000a140d7223 */ /* 0x000fca000000000d */
[----:B------:R-:W-:-:S05]  /*6c20*/  F2FP.SATFINITE.E5M2.F32.PACK_AB_MERGE_C R13, RZ, R13, RZ ;  /* 0x0000000dff0d723e */ /* 0x000fca00048060ff */
[----:B------:R0:W-:Y:S01]  /*6c30*/  STG.E.U8 desc[UR20][R4.64+0x79], R13 ;  /* 0x0000790d04007986 */ /* 0x0001e2000c101114 */
[----:B------:R-:W-:Y:S05]  /*6c40*/  BRA `(.L_x_168) ;  /* 0x0000001000087947 */ /* 0x000fea0003800000 */
.L_x_39:
[C---:B------:R-:W-:Y:S01]  /*6c50*/  ISETP.GE.AND P1, PT, R32.reuse, 0x1, PT ;  /* 0x000000012000780c */ /* 0x040fe20003f26270 */
[-C--:B--2---:R-:W-:Y:S01]  /*6c60*/  FMUL R145, R145, R10.reuse ;  /* 0x0000000a91917220 */ /* 0x084fe20000400000 */
[----:B------:R-:W-:Y:S01]  /*6c70*/  ISETP.GE.AND P0, PT, R32, 0x9, PT ;  /* 0x000000092000780c */ /* 0x000fe20003f06270 */
[-C--:B------:R-:W-:Y:S01]  /*6c80*/  FMUL R144, R144, R10.reuse ;  /* 0x0000000a90907220 */ /* 0x080fe20000400000 */
[C---:B------:R-:W-:Y:S01]  /*6c90*/  ISETP.LT.OR P2, PT, R28.reuse, 0x1, !P1 ;  /* 0x000000011c00780c */ /* 0x040fe20004f41670 */
[-C--:B------:R-:W-:Y:S01]  /*6ca0*/  FMUL R143, R143, R10.reuse ;  /* 0x0000000a8f8f7220 */ /* 0x080fe20000400000 */
[----:B------:R-:W-:Y:S01]  /*6cb0*/  ISETP.LT.OR P3, PT, R28, 0x2, !P1 ;  /* 0x000000021c00780c */ /* 0x000fe20004f61670 */
[-C--:B------:R-:W-:Y:S01]  /*6cc0*/  FMUL R142, R142, R10.reuse ;  /* 0x0000000a8e8e7220 */ /* 0x080fe20000400000 */
[----:B------:R-:W-:Y:S01]  /*6cd0*/  ISETP.LT.OR P4, PT, R28, 0x1, !P0 ;  /* 0x000000011c00780c */ /* 0x000fe20004781670 */
[-C--:B------:R-:W-:Y:S01]  /*6ce0*/  FMUL R141, R141, R10.reuse ;  /* 0x0000000a8d8d7220 */ /* 0x080fe20000400000 */
[----:B------:R-:W-:Y:S01]  /*6cf0*/  F2FP.SATFINITE.E5M2.F32.PACK_AB_MERGE_C R145, RZ, R145, RZ ;  /* 0x00000091ff91723e */ /* 0x000fe200048060ff */
[----:B------:R-:W-:Y:S01]  /*6d00*/  FMUL R140, R140, R10 ;  /* 0x0000000a8c8c7220 */ /* 0x000fe20000400000 */
[----:B------:R-:W-:Y:S01]  /*6d10*/  F2FP.SATFINITE.E5M2.F32.PACK_AB_MERGE_C R25, RZ, R144, RZ ;  /* 0x00000090ff19723e */ /* 0x000fe200048060ff */
[-C--:B------:R-:W-:Y:S01]  /*6d20*/  FMUL R139, R139, R10.reuse ;  /* 0x0000000a8b8b7220 */ /* 0x080fe20000400000 */
[----:B------:R-:W-:Y:S01]  /*6d30*/  F2FP.SATFINITE.E5M2.F32.PACK_AB_MERGE_C R143, RZ, R143, RZ ;  /* 0x0000008fff8f723e */ /* 0x000fe200048060ff */
[-C--:B------:R-:W-:Y:S01]  /*6d40*/  FMUL R138, R138, R10.reuse ;  /* 0x0000000a8a8a7220 */ /* 0x080fe20000400000 */
[C---:B------:R-:W-:Y:S01]  /*6d50*/  ISETP.LT.OR P5, PT, R28.reuse, 0x9, !P0 ;  /* 0x000000091c00780c */ /* 0x040fe200047a1670 */
[----:B------:R-:W-:Y:S01]  /*6d60*/  @!P2 STG.E.U8 desc[UR20][R12.64], R145 ;  /* 0x000000910c00a986 */ /* 0x000fe2000c101114 */
[C---:B------:R-:W-:Y:S01]  /*6d70*/  ISETP.LT.OR P2, PT, R28.reuse, 0x2, !P0 ;  /* 0x000000021c00780c */ /* 0x040fe20004741670 */
[-C--:B------:R-:W-:Y:S01]  /*6d80*/  FMUL R137, R137, R10.reuse ;  /* 0x0000000a89897220 */ /* 0x080fe20000400000 */
[C---:B------:R-:W-:Y:S01]  /*6d90*/  ISETP.LT.OR P6, PT, R28.reuse, 0xa, !P0 ;  /* 0x0000000a1c00780c */ /* 0x040fe200047c1670 */
[----:B------:R1:W-:Y:S01]  /*6da0*/  @!P3 STG.E.U8 desc[UR20][R12.64+0x1], R25 ;  /* 0x000001190c00b986 */ /* 0x0003e2000c101114 */
[----:B------:R-:W-:Y:S01]  /*6db0*/  ISETP.LT.OR P3, PT, R28, 0x9, !P1 ;  /* 0x000000091c00780c */ /* 0x000fe20004f61670 */
[-C--:B------:R-:W-:Y:S01]  /*6dc0*/  FMUL R136, R136, R10.reuse ;  /* 0x0000000a88887220 */ /* 0x080fe20000400000 */
[----:B------:R-:W-:Y:S01]  /*6dd0*/  F2FP.SATFINITE.E5M2.F32.PACK_AB_MERGE_C R141, RZ, R141, RZ ;  /* 0x0000008dff8d723e */ /* 0x000fe200048060ff */
[----:B------:R-:W-:Y:S01]  /*6de0*/  @!P4 STG.E.U8 desc[UR20][R4.64], R143 ;  /* 0x0000008f0400c986 */ /* 0x000fe2000c101114 */
[----:B------:R-:W-:Y:S01]  /*6df0*/  ISETP.LT.OR P4, PT, R28, 0xa, !P1 ;  /* 0x0000000a1c00780c */ /* 0x000fe20004f81670 */
[----:B------:R-:W-:Y:S01]  /*6e00*/  FMUL R135, R135, R10 ;  /* 0x0000000a87877220 */ /* 0x000fe20000400000 */
[----:B------:R-:W-:Y:S01]  /*6e10*/  F2FP.SATFINITE.E5M2.F32.PACK_AB_MERGE_C R27, RZ, R140, RZ ;  /* 0x0000008cff1b723e */ /* 0x000fe200048060ff */
[-C--:B------:R-:W-:Y:S01]  /*6e20*/  FMUL R134, R134, R10.reuse ;  /* 0x0000000a86867220 */ /* 0x080fe20000400000 */
[----:B------:R-:W-:Y:S01]  /*6e30*/  F2FP.SATFINITE.E5M2.F32.PACK_AB_MERGE_C R139, RZ, R139, RZ ;  /* 0x0000008bff8b723e */ /* 0x000fe200048060ff */
[----:B------:R-:W-:Y:S01]  /*6e40*/  FMUL R133, R133, R10 ;  /* 0x0000000a85857220 */ /* 0x000fe20000400000 */
[----:B------:R-:W-:Y:S01]  /*6e50*/  F2FP.SATFINITE.E5M2.F32.PACK_AB_MERGE_C R29, RZ, R138, RZ ;  /* 0x0000008aff1d723e */ /* 0x000fe200048060ff */
[----:B------:R-:W-:Y:S01]  /*6e60*/  FMUL R132, R132, R10 ;  /* 0x0000000a84847220 */ /* 0x000fe20000400000 */
[----:B-1----:R-:W-:Y:S01]  /*6e70*/  F2FP.SATFINITE.E5M2.F32.PACK_AB_MERGE_C R25, RZ, R142, RZ ;  /* 0x0000008eff19723e */ /* 0x002fe200048060ff */
[-C--:B------:R-:W-:Y:S01]  /*6e80*/  FMUL R131, R131, R10.reuse ;  /* 0x0000000a83837220 */ /* 0x080fe20000400000 */
[----:B------:R-:W-:Y:S01]  /*6e90*/  F2FP.SATFINITE.E5M2.F32.PACK_AB_MERGE_C R137, RZ, R137, RZ ;  /* 0x00000089ff89723e */ /* 0x000fe200048060ff */
[-C--:B------:R-:W-:Y:S01]  /*6ea0*/  FMUL R130, R130, R10.reuse ;  /* 0x0000000a82827220 */ /* 0x080fe20000400000 */
[----:B------:R-:W-:Y:S01]  /*6eb0*/  F2FP.SATFINITE.E5M2.F32.PACK_AB_MERGE_C R135, RZ, R135, RZ ;  /* 0x00000087ff87723e */ /* 0x000fe200048060ff */
[----:B------:R1:W-:Y:S01]  /*6ec0*/  @!P2 STG.E.U8 desc[UR20][R4.64+0x1], R25 ;  /* 0x000001190400a986 */ /* 0x0003e2000c101114 */
[C---:B------:R-:W-:Y:S01]  /*6ed0*/  ISETP.LT.OR P2, PT, R28.reuse, 0x19, !P1 ;  /* 0x000000191c00780c */ /* 0x040fe20004f41670 */
[-C--:B------:R-:W-:Y:S01]  /*6ee0*/  FMUL R129, R129, R10.reuse ;  /* 0x0000000a81817220 */ /* 0x080fe20000400000 */
[----:B------:R-:W-:Y:S01]  /*6ef0*/  F2FP.SATFINITE.E5M2.F32.PACK_AB_MERGE_C R133, RZ, R133, RZ ;  /* 0x00000085ff85723e */ /* 0x000fe200048060ff */
[----:B------:R-:W-:Y:S01]  /*6f00*/  @!P3 STG.E.U8 desc[UR20][R12.64+0x8], R141 ;  /* 0x0000088d0c00b986 */ /* 0x000fe2000c101114 */
[----:B------:R-:W-:Y:S01]  /*6f10*/  ISETP.LT.OR P3, PT, R28, 0x11, !P1 ;  /* 0x000000111c00780c */ /* 0x000fe20004f61670 */
        /* <DEDUP_REMOVED lines=8> */
[----:B------:R-:W-:Y:S01]  /*6fa0*/  FMUL R126, R126, R10 ;  /* 0x0000000a7e7e7220 */ /* 0x000fe20000400000 */
[----:B-1----:R-:W-:Y:S01]  /*6fb0*/  F2FP.SATFINITE.E5M2.F32.PACK_AB_MERGE_C R25, RZ, R136, RZ ;  /* 0x00000088ff19723e */ /* 0x002fe200048060ff */
[----:B------:R1:W-:Y:S01]  /*6fc0*/  @!P6 STG.E.U8 desc[UR20][R4.64+0x9], R29 ;  /* 0x0000091d0400e986 */ /* 0x0003e2000c101114 */
[----:B------:R-:W-:Y:S01]  /*6fd0*/  ISETP.LT.OR P6, PT, R28, 0x12, !P0 ;  /* 0x000000121c00780c */ /* 0x000fe200047c1670 */
[-C--:B------:R-:W-:Y:S01]  /*6fe0*/  FMUL R125, R125, R10.reuse ;  /* 0x0000000a7d7d7220 */ /* 0x080fe20000400000 */
[----:B------:R-:W-:Y:S01]  /*6ff0*/  FMUL R124, R124, R10 ;  /* 0x0000000a7c7c7220 */ /* 0x000fe20000400000 */
[----:B--2---:R-:W-:Y:S01]  /*7000*/  F2FP.SATFINITE.E5M2.F32.PACK_AB_MERGE_C R27, RZ, R134, RZ ;  /* 0x00000086ff1b723e */ /* 0x004fe200048060ff */
[----:B------:R-:W-:Y:S01]  /*7010*/  @!P3 STG.E.U8 desc[UR20][R12.64+0x10], R137 ;  /* 0x000010890c00b986 */ /* 0x000fe2000c101114 */
[C---:B------:R-:W-:Y:S01]  /*7020*/  ISETP.LT.OR P3, PT, R28.reuse, 0x1a, !P1 ;  /* 0x0000001a1c00780c */ /* 0x040fe20004f61670 */
[-C--:B------:R-:W-:Y:S01]  /*7030*/  FMUL R123, R123, R10.reuse ;  /* 0x0000000a7b7b7220 */ /* 0x080fe20000400000 */
[----:B------:R-:W-:Y:S01]  /*7040*/  F2FP.SATFINITE.E5M2.F32.PACK_AB_MERGE_C R127, RZ, R127, RZ ;  /* 0x0000007fff7f723e */ /* 0x000fe200048060ff */
[----:B------:R2:W-:Y:S01]  /*7050*/  @!P4 STG.E.U8 desc[UR20][R12.64+0x11], R25 ;  /* 0x000011190c00c986 */ /* 0x0005e2000c101114 */
[----:B------:R-:W-:Y:S01]  /*7060*/  ISETP.LT.OR P4, PT, R28, 0x1a, !P0 ;  /* 0x0000001a1c00780c */ /* 0x000fe20004781670 */
[----:B------:R-:W-:Y:S01]  /*7070*/  FMUL R122, R122, R10 ;  /* 0x0000000a7a7a7220 */ /* 0x000fe20000400000 */
[----:B-1----:R-:W-:Y:S01]  /*7080*/  F2FP.SATFINITE.E5M2.F32.PACK_AB_MERGE_C R29, RZ, R128, RZ ;  /* 0x00000080ff1d723e */ /* 0x002fe200048060ff */
[----:B------:R-:W-:Y:S01]  /*7090*/  @!P5 STG.E.U8 desc[UR20][R4.64+0x10], R135 ;  /* 0x000010870400d986 */ /* 0x000fe2000c101114 */
[C---:B------:R-:W-:Y:S01]  /*70a0*/  ISETP.LT.OR P5, PT, R28.reuse, 0x21, !P1 ;  /* 0x000000211c00780c */ /* 0x040fe20004fa1670 */
[-C--:B------:R-:W-:Y:S01]  /*70b0*/  FMUL R121, R121, R10.reuse ;  /* 0x0000000a79797220 */ /* 0x080fe20000400000 */
[----:B------:R-:W-:Y:S01]  /*70c0*/  F2FP.SATFINITE.E5M2.F32.PACK_AB_MERGE_C R125, RZ, R125, RZ ;  /* 0x0000007dff7d723e */ /* 0x000fe200048060ff */
[----:B------:R1:W-:Y:S01]  /*70d0*/  @!P6 STG.E.U8 desc[UR20][R4.64+0x11], R27 ;  /* 0x0000111b0400e986 */ /* 0x0003e2000c101114 */
[----:B------:R-:W-:Y:S01]  /*70e0*/  ISETP.LT.OR P6, PT, R28, 0x22, !P1 ;  /* 0x000000221c00780c */ /* 0x000fe20004fc1670 */
[-C--:B------:R-:W-:Y:S01]  /*70f0*/  FMUL R120, R120, R10.reuse ;  /* 0x0000000a78787220 */ /* 0x080fe20000400000 */
[----:B------:R-:W-:Y:S01]  /*7100*/  F2FP.SATFINITE.E5M2.F32.PACK_AB_MERGE_C R123, RZ, R123, RZ ;  /* 0x0000007bff7b723e */ /* 0x000fe200048060ff */
[----:B------:R-:W-:Y:S01]  /*7110*/  @!P2 STG.E.U8 desc[UR20][R12.64+0x18], R133 ;  /* 0x000018850c00a986 */ /* 0x000fe2000c101114 */
[----:B------:R-:W-:Y:S01]  /*7120*/  ISETP.LT.OR P2, PT, R28, 0x19, !P0 ;  /* 0x000000191c00780c */ /* 0x000fe20004741670 */
[----:B------:R-:W-:Y:S01]  /*7130*/  FMUL R119, R119, R10 ;  /* 0x0000000a77777220 */ /* 0x000fe20000400000 */
[----:B--2---:R-:W-:Y:S01]  /*7140*/  F2FP.SATFINITE.E5M2.F32.PACK_AB_MERGE_C R25, RZ, R132, RZ ;  /* 0x00000084ff19723e */ /* 0x004fe200048060ff */
[-C--:B------:R-:W-:Y:S01]  /*7150*/  FMUL R118, R118, R10.reuse ;  /* 0x0000000a76767220 */ /* 0x080fe20000400000 */
[----:B------:R-:W-:Y:S01]  /*7160*/  F2FP.SATFINITE.E5M2.F32.PACK_AB_MERGE_C R121, RZ, R121, RZ ;  /* 0x00000079ff79723e */ /* 0x000fe200048060ff */
[----:B------:R-:W-:Y:S01]  /*7170*/  FMUL R117, R117, R10 ;  /* 0x0000000a75757220 */ /* 0x000fe20000400000 */
[----:B------:R-:W-:Y:S01]  /*7180*/  F2FP.SATFINITE.E5M2.F32.PACK_AB_MERGE_C R119, RZ, R119, RZ ;  /* 0x00000077ff77723e */ /* 0x000fe200048060ff */
[----:B------:R2:W-:Y:S01]  /*7190*/  @!P3 STG.E.U8 desc[UR20][R12.64+0x19], R25 ;  /* 0x000019190c00b986 */ /* 0x0005e2000c101114 */
[----:B-1----:R-:W-:Y:S01]  /*71a0*/  F2FP.SATFINITE.E5M2.F32.PACK_AB_MERGE_C R27, RZ, R130, RZ ;  /* 0x00000082ff1b723e */ /* 0x002fe200048060ff */
[-C--:B------:R-:W-:Y:S01]  /*71b0*/  FMUL R116, R116, R10.reuse ;  /* 0x0000000a74747220 */ /* 0x080fe20000400000 */
[----:B------:R-:W-:Y:S01]  /*71c0*/  ISETP.LT.OR P3, PT, R28, 0x21, !P0 ;  /* 0x000000211c00780c */ /* 0x000fe20004761670 */
[-C--:B------:R-:W-:Y:S01]  /*71d0*/  FMUL R115, R115, R10.reuse ;  /* 0x0000000a73737220 */ /* 0x080fe20000400000 */
[-C--:B------:R-:W-:Y:S01]  /*71e0*/  FMUL R114, R114, R10.reuse ;  /* 0x0000000a72727220 */ /* 0x080fe20000400000 */
[----:B------:R-:W-:Y:S01]  /*71f0*/  @!P2 STG.E.U8 desc[UR20][R4.64+0x18], R131 ;  /* 0x000018830400a986 */ /* 0x000fe2000c101114 */
[C---:B------:R-:W-:Y:S01]  /*7200*/  ISETP.LT.OR P2, PT, R28.reuse, 0x29, !P0 ;  /* 0x000000291c00780c */ /* 0x040fe20004741670 */
[-C--:B------:R-:W-:Y:S01]  /*7210*/  FMUL R113, R113, R10.reuse ;  /* 0x0000000a71717220 */ /* 0x080fe20000400000 */
[----:B------:R-:W-:Y:S01]  /*7220*/  F2FP.SATFINITE.E5M2.F32.PACK_AB_MERGE_C R117, RZ, R117, RZ ;  /* 0x00000075ff75723e */ /* 0x000fe200048060ff */
[----:B------:R1:W-:Y:S01]  /*7230*/  @!P4 STG.E.U8 desc[UR20][R4.64+0x19], R27 ;  /* 0x0000191b0400c986 */ /* 0x0003e2000c101114 */
[----:B------:R-:W-:Y:S01]  /*7240*/  ISETP.LT.OR P4, PT, R28, 0x22, !P0 ;  /* 0x000000221c00780c */ /* 0x000fe20004781670 */
        /* <DEDUP_REMOVED lines=9> */
[----:B------:R-:W-:Y:S01]  /*72e0*/  F2FP.SATFINITE.E5M2.F32.PACK_AB_MERGE_C R113, RZ, R113, RZ ;  /* 0x00000071ff71723e */ /* 0x000fe200048060ff */
[----:B------:R-:W-:Y:S01]  /*72f0*/  @!P3 STG.E.U8 desc[UR20][R4.64+0x20], R127 ;  /* 0x0000207f0400b986 */ /* 0x000fe2000c101114 */
[----:B-1----:R-:W-:Y:S01]  /*7300*/  F2FP.SATFINITE.E5M2.F32.PACK_AB_MERGE_C R27, RZ, R124, RZ ;  /* 0x0000007cff1b723e */ /* 0x002fe200048060ff */
[-C--:B------:R-:W-:Y:S01]  /*7310*/  FMUL R109, R109, R10.reuse ;  /* 0x0000000a6d6d7220 */ /* 0x080fe20000400000 */
[C---:B------:R-:W-:Y:S01]  /*7320*/  ISETP.LT.OR P3, PT, R28.reuse, 0x2a, !P0 ;  /* 0x0000002a1c00780c */ /* 0x040fe20004761670 */
[----:B------:R1:W-:Y:S01]  /*7330*/  @!P4 STG.E.U8 desc[UR20][R4.64+0x21], R25 ;  /* 0x000021190400c986 */ /* 0x0003e2000c101114 */
[----:B------:R-:W-:Y:S01]  /*7340*/  ISETP.LT.OR P4, PT, R28, 0x32, !P1 ;  /* 0x000000321c00780c */ /* 0x000fe20004f81670 */
[-C--:B------:R-:W-:Y:S01]  /*7350*/  FMUL R108, R108, R10.reuse ;  /* 0x0000000a6c6c7220 */ /* 0x080fe20000400000 */
[----:B------:R-:W-:Y:S01]  /*7360*/  F2FP.SATFINITE.E5M2.F32.PACK_AB_MERGE_C R111, RZ, R111, RZ ;  /* 0x0000006fff6f723e */ /* 0x000fe200048060ff */
[----:B------:R-:W-:Y:S01]  /*7370*/  @!P5 STG.E.U8 desc[UR20][R12.64+0x28], R125 ;  /* 0x0000287d0c00d986 */ /* 0x000fe2000c101114 */
[C---:B------:R-:W-:Y:S01]  /*7380*/  ISETP.LT.OR P5, PT, R28.reuse, 0x31, !P0 ;  /* 0x000000311c00780c */ /* 0x040fe200047a1670 */
[----:B------:R-:W-:Y:S01]  /*7390*/  FMUL R107, R107, R10 ;  /* 0x0000000a6b6b7220 */ /* 0x000fe20000400000 */
[----:B--2---:R-:W-:Y:S01]  /*73a0*/  F2FP.SATFINITE.E5M2.F32.PACK_AB_MERGE_C R29, RZ, R118, RZ ;  /* 0x00000076ff1d723e */ /* 0x004fe200048060ff */
[----:B------:R2:W-:Y:S01]  /*73b0*/  @!P6 STG.E.U8 desc[UR20][R12.64+0x29], R27 ;  /* 0x0000291b0c00e986 */ /* 0x0005e2000c101114 */
[----:B------:R-:W-:Y:S01]  /*73c0*/  ISETP.LT.OR P6, PT, R28, 0x32, !P0 ;  /* 0x000000321c00780c */ /* 0x000fe200047c1670 */
[-C--:B------:R-:W-:Y:S01]  /*73d0*/  FMUL R106, R106, R10.reuse ;  /* 0x0000000a6a6a7220 */ /* 0x080fe20000400000 */
[----:B------:R-:W-:Y:S01]  /*73e0*/  F2FP.SATFINITE.E5M2.F32.PACK_AB_MERGE_C R109, RZ, R109, RZ ;  /* 0x0000006dff6d723e */ /* 0x000fe200048060ff */
[----:B------:R-:W-:Y:S01]  /*73f0*/  @!P2 STG.E.U8 desc[UR20][R4.64+0x28], R123 ;  /* 0x0000287b0400a986 */ /* 0x000fe2000c101114 */
[----:B------:R-:W-:Y:S01]  /*7400*/  ISETP.LT.OR P2, PT, R28, 0x31, !P1 ;  /* 0x000000311c00780c */ /* 0x000fe20004f41670 */
[----:B------:R-:W-:Y:S01]  /*7410*/  FMUL R105, R105, R10 ;  /* 0x0000000a69697220 */ /* 0x000fe20000400000 */
[----:B-1----:R-:W-:Y:S01]  /*7420*/  F2FP.SATFINITE.E5M2.F32.PACK_AB_MERGE_C R25, RZ, R122, RZ ;  /* 0x0000007aff19723e */ /* 0x002fe200048060ff */
[-C--:B------:R-:W-:Y:S01]  /*7430*/  FMUL R104, R104, R10.reuse ;  /* 0x0000000a68687220 */ /* 0x080fe20000400000 */
[-C--:B------:R-:W-:Y:S01]  /*7440*/  FMUL R103, R103, R10.reuse ;  /* 0x0000000a67677220 */ /* 0x080fe20000400000 */
[----:B------:R-:W-:Y:S01]  /*7450*/  F2FP.SATFINITE.E5M2.F32.PACK_AB_MERGE_C R107, RZ, R107, RZ ;  /* 0x0000006bff6b723e */ /* 0x000fe200048060ff */
[----:B------:R-:W-:Y:S01]  /*7460*/  FMUL R102, R102, R10 ;  /* 0x0000000a66667220 */ /* 0x000fe20000400000 */
[----:B--2---:R-:W-:Y:S01]  /*7470*/  F2FP.SATFINITE.E5M2.F32.PACK_AB_MERGE_C R27, RZ, R120, RZ ;  /* 0x00000078ff1b723e */ /* 0x004fe200048060ff */
[----:B------:R1:W-:Y:S01]  /*7480*/  @!P3 STG.E.U8 desc[UR20][R4.64+0x29], R25 ;  /* 0x000029190400b986 */ /* 0x0003e2000c101114 */
        /* <DEDUP_REMOVED lines=9> */
[-C--:B------:R-:W-:Y:S01]  /*7520*/  FMUL R95, R95, R10.reuse ;  /* 0x0000000a5f5f7220 */ /* 0x080fe20000400000 */
[-C--:B------:R-:W-:Y:S01]  /*7530*/  FMUL R98, R98, R10.reuse ;  /* 0x0000000a62627220 */ /* 0x080fe20000400000 */
[----:B------:R-:W-:Y:S01]  /*7540*/  @!P5 STG.E.U8 desc[UR20][R4.64+0x30], R119 ;  /* 0x000030770400d986 */ /* 0x000fe2000c101114 */
[C---:B------:R-:W-:Y:S01]  /*7550*/  ISETP.LT.OR P5, PT, R28.reuse, 0x39, !P0 ;  /* 0x000000391c00780c */ /* 0x040fe200047a1670 */
[----:B------:R-:W-:Y:S01]  /*7560*/  FMUL R99, R99, R10 ;  /* 0x0000000a63637220 */ /* 0x000fe20000400000 */
[----:B-1----:R-:W-:Y:S01]  /*7570*/  F2FP.SATFINITE.E5M2.F32.PACK_AB_MERGE_C R25, RZ, R116, RZ ;  /* 0x00000074ff19723e */ /* 0x002fe200048060ff */
        /* <DEDUP_REMOVED lines=13> */
[C---:B------:R-:W-:Y:S01]  /*7650*/  ISETP.LT.OR P5, PT, R28.reuse, 0x49, !P1 ;  /* 0x000000491c00780c */ /* 0x040fe20004fa1670 */
[----:B------:R-:W-:Y:S01]  /*7660*/  FMUL R89, R89, R10 ;  /* 0x0000000a59597220 */ /* 0x000fe20000400000 */
[----:B-1----:R-:W-:Y:S01]  /*7670*/  F2FP.SATFINITE.E5M2.F32.PACK_AB_MERGE_C R29, RZ, R108, RZ ;  /* 0x0000006cff1d723e */ /* 0x002fe200048060ff */
        /* <DEDUP_REMOVED lines=24> */
[----:B------:R-:W-:Y:S01]  /*7800*/  FMUL R19, R19, R10 ;  /* 0x0000000a13137220 */ /* 0x000fe20000400000 */
[----:B--2---:R-:W-:Y:S01]  /*7810*/  F2FP.SATFINITE.E5M2.F32.PACK_AB_MERGE_C R25, RZ, R106, RZ ;  /* 0x0000006aff19723e */ /* 0x004fe200048060ff */
[----:B------:R-:W-:Y:S01]  /*7820*/  @!P5 STG.E.U8 desc[UR20][R12.64+0x48], R109 ;  /* 0x0000486d0c00d986 */ /* 0x000fe2000c101114 */
[----:B------:R-:W-:Y:S01]  /*7830*/  ISETP.LT.OR P5, PT, R28, 0x51, !P1 ;  /* 0x000000511c00780c */ /* 0x000fe20004fa1670 */
[-C--:B------:R-:W-:Y:S01]  /*7840*/  FMUL R18, R18, R10.reuse ;  /* 0x0000000a12127220 */ /* 0x080fe20000400000 */
[-C--:B------:R-:W-:Y:S01]  /*7850*/  FMUL R21, R21, R10.reuse ;  /* 0x0000000a15157220 */ /* 0x080fe20000400000 */
[----:B------:R2:W-:Y:S01]  /*7860*/  @!P6 STG.E.U8 desc[UR20][R12.64+0x49], R29 ;  /* 0x0000491d0c00e986 */ /* 0x0005e2000c101114 */
[----:B------:R-:W-:Y:S01]  /*7870*/  ISETP.LT.OR P6, PT, R28, 0x52, !P1 ;  /* 0x000000521c00780c */ /* 0x000fe20004fc1670 */
[----:B------:R-:W-:Y:S01]  /*7880*/  FMUL R20, R20, R10 ;  /* 0x0000000a14147220 */ /* 0x000fe20000400000 */
[----:B------:R-:W-:Y:S01]  /*7890*/  F2FP.SATFINITE.E5M2.F32.PACK_AB_MERGE_C R91, RZ, R91, RZ ;  /* 0x0000005bff5b723e */ /* 0x000fe200048060ff */
[----:B------:R-:W-:Y:S01]  /*78a0*/  @!P3 STG.E.U8 desc[UR20][R4.64+0x48], R107 ;  /* 0x0000486b0400b986 */ /* 0x000fe2000c101114 */
[----:B-1----:R-:W-:-:S02]  /*78b0*/  F2FP.SATFINITE.E5M2.F32.PACK_AB_MERGE_C R27, RZ, R104, RZ ;  /* 0x00000068ff1b723e */ /* 0x002fc400048060ff */
[C---:B------:R-:W-:Y:S01]  /*78c0*/  ISETP.LT.OR P3, PT, R28.reuse, 0x52, !P0 ;  /* 0x000000521c00780c */ /* 0x040fe20004761670 */
[----:B------:R1:W-:Y:S01]  /*78d0*/  @!P4 STG.E.U8 desc[UR20][R4.64+0x49], R25 ;  /* 0x000049190400c986 */ /* 0x0003e2000c101114 */
[C---:B------:R-:W-:Y:S02]  /*78e0*/  ISETP.LT.OR P4, PT, R28.reuse, 0x59, !P0 ;  /* 0x000000591c00780c */ /* 0x040fe40004781670 */
[----:B------:R-:W-:Y:S01]  /*78f0*/  F2FP.SATFINITE.E5M2.F32.PACK_AB_MERGE_C R19, RZ, R19, RZ ;  /* 0x00000013ff13723e */ /* 0x000fe200048060ff */
[----:B------:R-:W-:Y:S01]  /*7900*/  @!P5 STG.E.U8 desc[UR20][R12.64+0x50], R105 ;  /* 0x000050690c00d986 */ /* 0x000fe2000c101114 */
[C---:B------:R-:W-:Y:S02]  /*7910*/  ISETP.LT.OR P5, PT, R28.reuse, 0x5a, !P0 ;  /* 0x0000005a1c00780c */ /* 0x040fe400047a1670 */
[----:B--2---:R-:W-:Y:S01]  /*7920*/  F2FP.SATFINITE.E5M2.F32.PACK_AB_MERGE_C R29, RZ, R98, RZ ;  /* 0x00000062ff1d723e */ /* 0x004fe200048060ff */
[----:B------:R2:W-:Y:S01]  /*7930*/  @!P6 STG.E.U8 desc[UR20][R12.64+0x51], R27 ;  /* 0x0000511b0c00e986 */ /* 0x0005e2000c101114 */
[----:B------:R-:W-:-:S02]  /*7940*/  ISETP.LT.OR P6, PT, R28, 0x5a, !P1 ;  /* 0x0000005a1c00780c */ /* 0x000fc40004fc1670 */
[----:B------:R-:W-:Y:S01]  /*7950*/  F2FP.SATFINITE.E5M2.F32.PACK_AB_MERGE_C R21, RZ, R21, RZ ;  /* 0x00000015ff15723e */ /* 0x000fe200048060ff */
[----:B------:R-:W-:Y:S01]  /*7960*/  @!P2 STG.E.U8 desc[UR20][R4.64+0x50], R103 ;  /* 0x000050670400a986 */ /* 0x000fe2000c101114 */
[----:B------:R-:W-:Y:S02]  /*7970*/  ISETP.LT.OR P2, PT, R28, 0x59, !P1 ;  /* 0x000000591c00780c */ /* 0x000fe40004f41670 */
[----:B-1----:R-:W-:Y:S02]  /*7980*/  F2FP.SATFINITE.E5M2.F32.PACK_AB_MERGE_C R25, RZ, R102, RZ ;  /* 0x00000066ff19723e */ /* 0x002fe400048060ff */
[----:B--2---:R-:W-:-:S03]  /*7990*/  F2FP.SATFINITE.E5M2.F32.PACK_AB_MERGE_C R27, RZ, R100, RZ ;  /* 0x00000064ff1b723e */ /* 0x004fc600048060ff */
[----:B------:R1:W-:Y:S01]  /*79a0*/  @!P3 STG.E.U8 desc[UR20][R4.64+0x51], R25 ;  /* 0x000051190400b986 */ /* 0x0003e2000c101114 */
[----:B------:R-:W-:-:S03]  /*79b0*/  ISETP.LT.OR P3, PT, R28, 0x62, !P1 ;  /* 0x000000621c00780c */ /* 0x000fc60004f61670 */
[----:B------:R2:W-:Y:S01]  /*79c0*/  @!P6 STG.E.U8 desc[UR20][R12.64+0x59], R27 ;  /* 0x0000591b0c00e986 */ /* 0x0005e2000c101114 */
[----:B------:R-:W-:-:S03]  /*79d0*/  ISETP.LT.OR P6, PT, R28, 0x69, !P1 ;  /* 0x000000691c00780c */ /* 0x000fc60004fc1670 */
[----:B------:R-:W-:Y:S01]  /*79e0*/  @!P2 STG.E.U8 desc[UR20][R12.64+0x58], R101 ;  /* 0x000058650c00a986 */ /* 0x000fe2000c101114 */
[----:B------:R-:W-:-:S03]  /*79f0*/  ISETP.LT.OR P2, PT, R28, 0x61, !P1 ;  /* 0x000000611c00780c */ /* 0x000fc60004f41670 */
[----:B------:R-:W-:Y:S01]  /*7a00*/  @!P4 STG.E.U8 desc[UR20][R4.64+0x58], R95 ;  /* 0x0000585f0400c986 */ /* 0x000fe2000c101114 */
[C---:B------:R-:W-:Y:S02]  /*7a10*/  ISETP.LT.OR P4, PT, R28.reuse, 0x61, !P0 ;  /* 0x000000611c00780c */ /* 0x040fe40004781670 */
[----:B-1----:R-:W-:Y:S01]  /*7a20*/  F2FP.SATFINITE.E5M2.F32.PACK_AB_MERGE_C R25, RZ, R96, RZ ;  /* 0x00000060ff19723e */ /* 0x002fe200048060ff */
[----:B------:R1:W-:Y:S01]  /*7a30*/  @!P5 STG.E.U8 desc[UR20][R4.64+0x59], R29 ;  /* 0x0000591d0400d986 */ /* 0x0003e2000c101114 */
[C---:B------:R-:W-:Y:S02]  /*7a40*/  ISETP.LT.OR P5, PT, R28.reuse, 0x62, !P0 ;  /* 0x000000621c00780c */ /* 0x040fe400047a1670 */
[----:B--2---:R-:W-:Y:S01]  /*7a50*/  F2FP.SATFINITE.E5M2.F32.PACK_AB_MERGE_C R27, RZ, R92, RZ ;  /* 0x0000005cff1b723e */ /* 0x004fe200048060ff */
        /* <DEDUP_REMOVED lines=8> */
[----:B--2---:R-:W-:Y:S02]  /*7ae0*/  F2FP.SATFINITE.E5M2.F32.PACK_AB_MERGE_C R25, RZ, R88, RZ ;  /* 0x00000058ff19723e */ /* 0x004fe400048060ff */
[C---:B------:R-:W-:Y:S01]  /*7af0*/  ISETP.LT.OR P5, PT, R28.reuse, 0x71, !P0 ;  /* 0x000000711c00780c */ /* 0x040fe200047a1670 */
[----:B------:R-:W-:Y:S01]  /*7b00*/  @!P6 STG.E.U8 desc[UR20][R12.64+0x68], R89 ;  /* 0x000068590c00e986 */ /* 0x000fe2000c101114 */
[----:B------:R-:W-:-:S03]  /*7b10*/  ISETP.LT.OR P6, PT, R28, 0x71, !P1 ;  /* 0x000000711c00780c */ /* 0x000fc60004fc1670 */
[----:B------:R-:W-:Y:S01]  /*7b20*/  @!P2 STG.E.U8 desc[UR20][R12.64+0x69], R29 ;  /* 0x0000691d0c00a986 */ /* 0x000fe2000c101114 */
[----:B------:R-:W-:-:S03]  /*7b30*/  ISETP.LT.OR P2, PT, R28, 0x72, !P1 ;  /* 0x000000721c00780c */ /* 0x000fc60004f41670 */
[----:B------:R-:W-:Y:S01]  /*7b40*/  @!P3 STG.E.U8 desc[UR20][R4.64+0x68], R93 ;  /* 0x0000685d0400b986 */ /* 0x000fe2000c101114 */
[C---:B------:R-:W-:Y:S02]  /*7b50*/  ISETP.LT.OR P3, PT, R28.reuse, 0x79, !P1 ;  /* 0x000000791c00780c */ /* 0x040fe40004f61670 */
[C---:B------:R-:W-:Y:S01]  /*7b60*/  ISETP.LT.OR P1, PT, R28.reuse, 0x7a, !P1 ;  /* 0x0000007a1c00780c */ /* 0x040fe20004f21670 */
[----:B------:R2:W-:Y:S01]  /*7b70*/  @!P4 STG.E.U8 desc[UR20][R4.64+0x69], R25 ;  /* 0x000069190400c986 */ /* 0x0005e2000c101114 */
[C---:B------:R-:W-:Y:S02]  /*7b80*/  ISETP.LT.OR P4, PT, R28.reuse, 0x72, !P0 ;  /* 0x000000721c00780c */ /* 0x040fe40004781670 */
[----:B-1----:R-:W-:Y:S01]  /*7b90*/  F2FP.SATFINITE.E5M2.F32.PACK_AB_MERGE_C R27, RZ, R90, RZ ;  /* 0x0000005aff1b723e */ /* 0x002fe200048060ff */
[----:B------:R1:W-:Y:S01]  /*7ba0*/  @!P6 STG.E.U8 desc[UR20][R12.64+0x70], R23 ;  /* 0x000070170c00e986 */ /* 0x0003e2000c101114 */
[C---:B------:R-:W-:Y:S02]  /*7bb0*/  ISETP.LT.OR P6, PT, R28.reuse, 0x79, !P0 ;  /* 0x000000791c00780c */ /* 0x040fe400047c1670 */
[----:B------:R-:W-:Y:S01]  /*7bc0*/  ISETP.LT.OR P0, PT, R28, 0x7a, !P0 ;  /* 0x0000007a1c00780c */ /* 0x000fe20004701670 */
[----:B------:R3:W-:Y:S01]  /*7bd0*/  @!P2 STG.E.U8 desc[UR20][R12.64+0x71], R27 ;  /* 0x0000711b0c00a986 */ /* 0x0007e2000c101114 */
[----:B--2---:R-:W-:-:S03]  /*7be0*/  F2FP.SATFINITE.E5M2.F32.PACK_AB_MERGE_C R25, RZ, R18, RZ ;  /* 0x00000012ff19723e */ /* 0x004fc600048060ff */
[----:B------:R2:W-:Y:S01]  /*7bf0*/  @!P5 STG.E.U8 desc[UR20][R4.64+0x70], R91 ;  /* 0x0000705b0400d986 */ /* 0x0005e2000c101114 */
[----:B-1----:R-:W-:Y:S02]  /*7c00*/  F2FP.SATFINITE.E5M2.F32.PACK_AB_MERGE_C R23, RZ, R22, RZ ;  /* 0x00000016ff17723e */ /* 0x002fe400048060ff */
[----:B---3--:R-:W-:-:S03]  /*7c10*/  F2FP.SATFINITE.E5M2.F32.PACK_AB_MERGE_C R27, RZ, R20, RZ ;  /* 0x00000014ff1b723e */ /* 0x008fc600048060ff */
[----:B------:R2:W-:Y:S04]  /*7c20*/  @!P4 STG.E.U8 desc[UR20][R4.64+0x71], R23 ;  /* 0x000071170400c986 */ /* 0x0005e8000c101114 */
[----:B------:R2:W-:Y:S04]  /*7c30*/  @!P3 STG.E.U8 desc[UR20][R12.64+0x78], R19 ;  /* 0x000078130c00b986 */ /* 0x0005e8000c101114 */
[----:B------:R2:W-:Y:S04]  /*7c40*/  @!P1 STG.E.U8 desc[UR20][R12.64+0x79], R25 ;  /* 0x000079190c009986 */ /* 0x0005e8000c101114 */
[----:B------:R2:W-:Y:S04]  /*7c50*/  @!P6 STG.E.U8 desc[UR20][R4.64+0x78], R21 ;  /* 0x000078150400e986 */ /* 0x0005e8000c101114 */
[----:B------:R2:W-:Y:S02]  /*7c60*/  @!P0 STG.E.U8 desc[UR20][R4.64+0x79], R27 ;  /* 0x0000791b04008986 */ /* 0x0005e4000c101114 */
.L_x_168:
[----:B------:R-:W-:Y:S05]  /*7c70*/  BSYNC B0 ;  /* 0x0000000000007941 */ /* 0x000fea0003800000 */
.L_x_38:
[----:B0-2---:R-:W-:Y:S01]  /*7c80*/  IMAD.U32 R4, RZ, RZ, UR22 ;  /* 0x00000016ff047e24 */ /* 0x005fe2000f8e00ff */
[----:B------:R-:W-:Y:S01]  /*7c90*/  ULDC.64 UR4, c[0x0][0x650] ;  /* 0x0001940000047ab9 */ /* 0x000fe20000000a00 */
[----:B-----5:R-:W-:Y:S01]  /*7ca0*/  IMAD.U32 R0, RZ, RZ, UR13 ;  /* 0x0000000dff007e24 */ /* 0x020fe2000f8e00ff */
[----:B------:R0:W-:Y:S01]  /*7cb0*/  SYNCS.ARRIVE.TRANS64.A1T0 RZ, [R16+UR27], RZ ;  /* 0x000000ff10ff79a7 */ /* 0x0001e2000810001b */
[----:B------:R-:W-:Y:S01]  /*7cc0*/  IMAD.U32 R5, RZ, RZ, UR23 ;  /* 0x00000017ff057e24 */ /* 0x000fe2000f8e00ff */
[C---:B------:R-:W-:Y:S01]  /*7cd0*/  LEA R2, P0, R4.reuse, R2, 0x1 ;  /* 0x0000000204027211 */ /* 0x040fe200078008ff */
[----:B------:R-:W-:Y:S01]  /*7ce0*/  IMAD.MOV.U32 R5, RZ, RZ, -0x1 ;  /* 0xffffffffff057424 */ /* 0x000fe200078e00ff */
[----:B----4-:R-:W-:Y:S02]  /*7cf0*/  PRMT R12, RZ, 0x7610, R12 ;  /* 0x00007610ff0c7816 */ /* 0x010fe4000000000c */
[----:B------:R-:W-:Y:S01]  /*7d00*/  LEA.HI.X R3, R4, R3, R0, 0x1, P0 ;  /* 0x0000000304037211 */ /* 0x000fe200000f0c00 */
[----:B------:R-:W-:Y:S01]  /*7d10*/  IMAD.MOV.U32 R4, RZ, RZ, -0x1 ;  /* 0xffffffffff047424 */ /* 0x000fe200078e00ff */
[----:B------:R-:W-:Y:S01]  /*7d20*/  ISETP.GE.U32.AND P0, PT, R2, UR4, PT ;  /* 0x0000000402007c0c */ /* 0x000fe2000bf06070 */
[----:B------:R-:W-:-:S03]  /*7d30*/  IMAD.MOV.U32 R0, RZ, RZ, -0x1 ;  /* 0xffffffffff007424 */ /* 0x000fc600078e00ff */
[----:B------:R-:W-:-:S13]  /*7d40*/  ISETP.GE.U32.AND.EX P0, PT, R3, UR5, PT, P0 ;  /* 0x0000000503007c0c */ /* 0x000fda000bf06100 */
[----:B0-----:R-:W-:Y:S05]  /*7d50*/  @P0 BRA `(.L_x_169) ;  /* 0x0000000400880947 */ /* 0x001fea0003800000 */
[----:B------:R-:W0:Y:S01]  /*7d60*/  S2UR UR12, SR_CTAID.X ;  /* 0x00000000000c79c3 */ /* 0x000e220000002500 */
[----:B------:R-:W-:Y:S01]  /*7d70*/  ULDC.64 UR4, c[0x0][0x628] ;  /* 0x00018a0000047ab9 */ /* 0x000fe20000000a00 */
[----:B------:R-:W-:Y:S01]  /*7d80*/  ULDC UR6, c[0x0][0x150] ;  /* 0x0000540000067ab9 */ /* 0x000fe20000000800 */
[----:B------:R-:W-:Y:S01]  /*7d90*/  ISETP.NE.U32.AND P0, PT, RZ, UR4, PT ;  /* 0x00000004ff007c0c */ /* 0x000fe2000bf05070 */
[----:B------:R-:W-:Y:S01]  /*7da0*/  ULDC UR24, c[0x0][0x630] ;  /* 0x00018c0000187ab9 */ /* 0x000fe20000000800 */
[C---:B------:R-:W-:Y:S01]  /*7db0*/  R2UR UR30, R2.reuse ;  /* 0x00000000021e72ca */ /* 0x040fe200000e0000 */
[----:B------:R-:W-:Y:S01]  /*7dc0*/  ULDC UR32, c[0x0][0x154] ;  /* 0x0000550000207ab9 */ /* 0x000fe20000000800 */
[----:B------:R-:W-:Y:S01]  /*7dd0*/  ISETP.NE.AND.EX P0, PT, RZ, UR5, PT, P0 ;  /* 0x00000005ff007c0c */ /* 0x000fe2000bf05300 */
[----:B------:R-:W2:Y:S01]  /*7de0*/  S2UR UR33, SR_CTAID.Y ;  /* 0x00000000002179c3 */ /* 0x000ea20000002600 */
[----:B------:R-:W-:Y:S02]  /*7df0*/  R2UR UR31, R3 ;  /* 0x00000000031f72ca */ /* 0x000fe400000e0000 */
[----:B------:R-:W-:-:S02]  /*7e00*/  R2UR UR28, R2 ;  /* 0x00000000021c72ca */ /* 0x000fc400000e0000 */
[----:B------:R-:W-:Y:S02]  /*7e10*/  R2UR UR29, R3 ;  /* 0x00000000031d72ca */ /* 0x000fe400000e0000 */
[----:B0-----:R-:W-:-:S05]  /*7e20*/  I2FP.F32.U32 R0, UR12 ;  /* 0x0000000c00007c45 */ /* 0x001fca0008201000 */
[----:B------:R-:W-:-:S04]  /*7e30*/  FMUL R0, R0, UR6 ;  /* 0x0000000600007c20 */ /* 0x000fc80008400000 */
[----:B------:R0:W4:Y:S01]  /*7e40*/  F2I.U32.TRUNC.NTZ R4, R0 ;  /* 0x0000000000047305 */ /* 0x000122000020f000 */
[----:B--2---:R-:W-:Y:S05]  /*7e50*/  @!P0 BRA `(.L_x_170) ;  /* 0x0000000000308947 */ /* 0x004fea0003800000 */
        /* <DEDUP_REMOVED lines=12> */
.L_x_170:
[----:B------:R-:W-:Y:S01]  /*7f20*/  USHF.R.U64 UR6, UR28, UR24, UR29 ;  /* 0x000000181c067299 */ /* 0x000fe2000800121d */
[----:B0-----:R-:W-:Y:S01]  /*7f30*/  I2FP.F32.U32 R0, UR33 ;  /* 0x0000002100007c45 */ /* 0x001fe20008201000 */
[----:B------:R-:W-:Y:S02]  /*7f40*/  USHF.R.U32.HI UR4, URZ, UR24, UR29 ;  /* 0x000000183f047299 */ /* 0x000fe4000801161d */
[----:B------:R-:W-:Y:S02]  /*7f50*/  UIADD3 UR18, UP0, URZ, -UR6, URZ ;  /* 0x800000063f127290 */ /* 0x000fe4000ff1e03f */
[----:B------:R-:W-:Y:S01]  /*7f60*/  FMUL R0, R0, UR32 ;  /* 0x0000002000007c20 */ /* 0x000fe20008400000 */
[----:B------:R-:W-:Y:S01]  /*7f70*/  ULDC.64 UR28, c[0x0][0x620] ;  /* 0x00018800001c7ab9 */ /* 0x000fe20000000a00 */
[----:B------:R-:W-:Y:S01]  /*7f80*/  UIADD3.X UR4, URZ, ~UR4, URZ, UP0, !UPT ;  /* 0x800000043f047290 */ /* 0x000fe200087fe43f */
[----:B------:R-:W-:Y:S01]  /*7f90*/  UMOV UR16, UR30 ;  /* 0x0000001e00107c82 */ /* 0x000fe20008000000 */
[----:B------:R-:W-:-:S02]  /*7fa0*/  UMOV UR17, UR31 ;  /* 0x0000001f00117c82 */ /* 0x000fc40008000000 */
[----:B------:R-:W0:Y:S01]  /*7fb0*/  F2I.U32.TRUNC.NTZ R0, R0 ;  /* 0x0000000000007305 */ /* 0x000e22000020f000 */
[----:B------:R-:W-:Y:S02]  /*7fc0*/  UIMAD UR4, UR4, UR28, URZ ;  /* 0x0000001c040472a4 */ /* 0x000fe4000f8e023f */
[----:B------:R-:W-:Y:S01]  /*7fd0*/  UIMAD.WIDE.U32 UR16, UR18, UR28, UR16 ;  /* 0x0000001c121072a5 */ /* 0x000fe2000f8e0010 */
[----:B----4-:R-:W-:Y:S01]  /*7fe0*/  R2UR UR28, R4 ;  /* 0x00000000041c72ca */ /* 0x010fe200000e0000 */
[----:B------:R-:W-:Y:S01]  /*7ff0*/  UIMAD UR18, UR18, UR29, UR4 ;  /* 0x0000001d121272a4 */ /* 0x000fe2000f8e0204 */
[----:B------:R-:W-:Y:S01]  /*8000*/  ULDC UR19, c[0x0][0x618] ;  /* 0x0001860000137ab9 */ /* 0x000fe20000000800 */
[----:B------:R-:W-:Y:S02]  /*8010*/  ULDC UR36, c[0x0][0x658] ;  /* 0x0001960000247ab9 */ /* 0x000fe40000000800 */
[----:B------:R-:W-:Y:S01]  /*8020*/  UIADD3 UR18, UR17, UR18, URZ ;  /* 0x0000001211127290 */ /* 0x000fe2000fffe03f */
[----:B------:R-:W-:Y:S01]  /*8030*/  UMOV UR24, 0xffffffff ;  /* 0xffffffff00187882 */ /* 0x000fe20000000000 */
[----:B------:R-:W-:Y:S01]  /*8040*/  ULDC.64 UR4, c[0x0][0x640] ;  /* 0x0001900000047ab9 */ /* 0x000fe20000000a00 */
[----:B------:R-:W-:Y:S01]  /*8050*/  USHF.L.U32 UR32, UR24, UR36, URZ ;  /* 0x0000002418207299 */ /* 0x000fe2000800063f */
[----:B------:R-:W-:Y:S01]  /*8060*/  ISETP.NE.U32.AND P0, PT, RZ, UR4, PT ;  /* 0x00000004ff007c0c */ /* 0x000fe2000bf05070 */
[----:B------:R-:W-:Y:S01]  /*8070*/  USHF.R.U64 UR16, UR16, UR19, UR18 ;  /* 0x0000001310107299 */ /* 0x000fe20008001212 */
[----:B0-----:R-:W-:Y:S01]  /*8080*/  R2UR UR30, R0 ;  /* 0x00000000001e72ca */ /* 0x001fe200000e0000 */
[----:B------:R-:W-:Y:S01]  /*8090*/  USHF.R.U32.HI UR18, URZ, UR19, UR18 ;  /* 0x000000133f127299 */ /* 0x000fe20008011612 */
[----:B------:R-:W-:Y:S01]  /*80a0*/  ISETP.NE.AND.EX P0, PT, RZ, UR5, PT, P0 ;  /* 0x00000005ff007c0c */ /* 0x000fe2000bf05300 */
[----:B------:R-:W-:Y:S01]  /*80b0*/  ULDC UR31, c[0x0][0x608] ;  /* 0x00018200001f7ab9 */ /* 0x000fe20000000800 */
[----:B------:R-:W-:-:S02]  /*80c0*/  ULOP3.LUT UR37, URZ, UR32, URZ, 0x33, !UPT ;  /* 0x000000203f257292 */ /* 0x000fc4000f8e333f */
[----:B------:R-:W-:Y:S02]  /*80d0*/  USHF.R.U64 UR32, UR16, UR31, UR18 ;  /* 0x0000001f10207299 */ /* 0x000fe40008001212 */
[----:B------:R-:W-:Y:S01]  /*80e0*/  USHF.R.U32.HI UR18, URZ, UR31, UR18 ;  /* 0x0000001f3f127299 */ /* 0x000fe20008011612 */
[----:B------:R-:W-:Y:S01]  /*80f0*/  UMOV UR34, 0x1 ;  /* 0x0000000100227882 */ /* 0x000fe20000000000 */
[----:B------:R-:W-:Y:S02]  /*8100*/  UIADD3 UR28, -UR28, URZ, URZ ;  /* 0x0000003f1c1c7290 */ /* 0x000fe4000fffe13f */
[----:B------:R-:W-:Y:S02]  /*8110*/  USHF.L.U32 UR24, UR34, UR36, URZ ;  /* 0x0000002422187299 */ /* 0x000fe4000800063f */
[----:B------:R-:W-:Y:S01]  /*8120*/  USHF.R.U64 UR34, UR32, UR36, UR18 ;  /* 0x0000002420227299 */ /* 0x000fe20008001212 */
[----:B------:R-:W-:Y:S01]  /*8130*/  ULDC UR29, c[0x0][0x144] ;  /* 0x00005100001d7ab9 */ /* 0x000fe20000000800 */
[----:B------:R-:W-:Y:S01]  /*8140*/  ULDC UR15, c[0x0][0x600] ;  /* 0x00018000000f7ab9 */ /* 0x000fe20000000800 */
[----:B------:R-:W-:-:S02]  /*8150*/  UIADD3 UR35, -UR30, URZ, URZ ;  /* 0x0000003f1e237290 */ /* 0x000fc4000fffe13f */
[----:B------:R-:W-:Y:S02]  /*8160*/  USHF.R.U32.HI UR31, URZ, UR36, UR18 ;  /* 0x000000243f1f7299 */ /* 0x000fe40008011612 */
[----:B------:R-:W-:Y:S02]  /*8170*/  UIADD3 UR17, UR15, -0x1, URZ ;  /* 0xffffffff0f117890 */ /* 0x000fe4000fffe03f */
[----:B------:R-:W-:Y:S01]  /*8180*/  UIMAD UR36, UR29, UR28, UR12 ;  /* 0x0000001c1d2472a4 */ /* 0x000fe2000f8e020c */
[----:B------:R-:W-:Y:S01]  /*8190*/  ULDC UR40, c[0x0][0x148] ;  /* 0x0000520000287ab9 */ /* 0x000fe20000000800 */
[----:B------:R-:W-:Y:S01]  /*81a0*/  ULDC UR38, c[0x0][0x648] ;  /* 0x0001920000267ab9 */ /* 0x000fe20000000800 */
[----:B------:R-:W-:Y:S01]  /*81b0*/  ULDC UR39, c[0x0][0x638] ;  /* 0x00018e0000277ab9 */ /* 0x000fe20000000800 */
[----:B------:R-:W-:Y:S01]  /*81c0*/  UMOV UR30, UR34 ;  /* 0x00000022001e7c82 */ /* 0x000fe20008000000 */
[----:B------:R-:W-:Y:S07]  /*81d0*/  @!P0 BRA `(.L_x_171) ;  /* 0x0000000000288947 */ /* 0x000fee0003800000 */
        /* <DEDUP_REMOVED lines=10> */
.L_x_171:
[----:B------:R-:W-:Y:S01]  /*8280*/  USHF.R.U64 UR4, UR30, UR38, UR31 ;  /* 0x000000261e047299 */ /* 0x000fe2000800121f */
[----:B------:R-:W-:Y:S01]  /*8290*/  IMAD.MOV.U32 R12, RZ, RZ, 0x1 ;  /* 0x00000001ff0c7424 */ /* 0x000fe200078e00ff */
[----:B------:R-:W-:Y:S01]  /*82a0*/  ULOP3.LUT UR32, UR32, UR37, URZ, 0xc0, !UPT ;  /* 0x0000002520207292 */ /* 0x000fe2000f8ec03f */
[----:B------:R-:W-:Y:S01]  /*82b0*/  IMAD.U32 R0, RZ, RZ, UR6 ;  /* 0x00000006ff007e24 */ /* 0x000fe2000f8e00ff */
[----:B------:R-:W-:Y:S02]  /*82c0*/  UIADD3 UR5, -UR4, URZ, URZ ;  /* 0x0000003f04057290 */ /* 0x000fe4000fffe13f */
[----:B------:R-:W-:Y:S02]  /*82d0*/  @UP2 UIMAD UR36, UR40, UR35, UR33 ;  /* 0x00000023282422a4 */ /* 0x000fe4000f8e0221 */
[----:B------:R-:W-:Y:S02]  /*82e0*/  ULOP3.LUT UR17, UR16, UR17, URZ, 0xc0, !UPT ;  /* 0x0000001110117292 */ /* 0x000fe4000f8ec03f */
[----:B------:R-:W-:-:S02]  /*82f0*/  UIMAD UR4, UR24, UR4, UR32 ;  /* 0x00000004180472a4 */ /* 0x000fc4000f8e0220 */
        /* <DEDUP_REMOVED lines=8> */
.L_x_169:
[----:B------:R-:W-:Y:S01]  /*8380*/  UIADD3 UR9, UR26, UR9, URZ ;  /* 0x000000091a097290 */ /* 0x000fe2000fffe03f */
[----:B------:R-:W-:Y:S02]  /*8390*/  LOP3.LUT P0, RZ, R12, 0xff, RZ, 0xc0, !PT ;  /* 0x000000ff0cff7812 */ /* 0x000fe4000780c0ff */
[----:B------:R-:W-:Y:S01]  /*83a0*/  LOP3.LUT R148, R148, 0x1, RZ, 0x3c, !PT ;  /* 0x0000000194947812 */ /* 0x000fe200078e3cff */
[----:B------:R-:W-:Y:S02]  /*83b0*/  USHF.R.U32.HI UR4, URZ, 0x2, UR9 ;  /* 0x000000023f047899 */ /* 0x000fe40008011609 */
[----:B------:R-:W-:Y:S02]  /*83c0*/  UISETP.GT.U32.AND UP0, UPT, UR9, 0x3, UPT ;  /* 0x000000030900788c */ /* 0x000fe4000bf04070 */
[----:B------:R-:W-:Y:S02]  /*83d0*/  ULOP3.LUT UR4, UR4, 0x1, URZ, 0xc0, !UPT ;  /* 0x0000000104047892 */ /* 0x000fe4000f8ec03f */
[----:B------:R-:W-:-:S02]  /*83e0*/  UISETP.LT.U32.AND UP0, UPT, UR26, 0x4, UP0 ;  /* 0x000000041a00788c */ /* 0x000fc40008701070 */
[----:B------:R-:W-:Y:S02]  /*83f0*/  UISETP.NE.U32.AND UP1, UPT, UR4, 0x1, UPT ;  /* 0x000000010400788c */ /* 0x000fe4000bf25070 */
[----:B------:R-:W-:Y:S02]  /*8400*/  USEL UR5, URZ, 0x1, !UP0 ;  /* 0x000000013f057887 */ /* 0x000fe4000c000000 */
[----:B------:R-:W-:Y:S02]  /*8410*/  UISETP.GT.U32.AND UP1, UPT, UR26, 0x3, !UP1 ;  /* 0x000000031a00788c */ /* 0x000fe4000cf24070 */
[----:B------:R-:W-:Y:S02]  /*8420*/  ULOP3.LUT UR9, UR9, 0x3, URZ, 0xc0, !UPT ;  /* 0x0000000309097892 */ /* 0x000fe4000f8ec03f */
[----:B------:R-:W-:-:S04]  /*8430*/  USEL UR4, URZ, 0x1, !UP1 ;  /* 0x000000013f047887 */ /* 0x000fc8000c800000 */
[----:B------:R-:W-:Y:S01]  /*8440*/  ULOP3.LUT UR11, UR4, UR11, UR5, 0x96, !UPT ;  /* 0x0000000b040b7292 */ /* 0x000fe2000f8e9605 */
[----:B------:R-:W-:Y:S11]  /*8450*/  @P0 BRA `(.L_x_172) ;  /* 0xffffff9000ac0947 */ /* 0x000ff6000383ffff */
[----:B------:R-:W-:Y:S05]  /*8460*/  EXIT ;  /* 0x000000000000794d */ /* 0x000fea0003800000 */
.L_x_16:
[----:B------:R-:W-:-:S08]  /*8470*/  ISETP.NE.AND P0, PT, RZ, UR6, PT ;  /* 0x00000006ff007c0c */ /* 0x000fd0000bf05270 */
[----:B--23-5:R-:W0:-:S00]  /*8480*/  USETMAXREG.DEALLOC.CTAPOOL 0x28 ;  /* 0x00000028000079c8 */ /* 0x02ce0000080e0500 */
[----:B------:R-:W-:Y:S05]  /*8490*/  @P0 EXIT ;  /* 0x000000000000094d */ /* 0x000fea0003800000 */
[----:B0-----:R-:W-:Y:S01]  /*84a0*/  LOP3.LUT P0, RZ, R13, 0xff, RZ, 0xc0, !PT ;  /* 0x000000ff0dff7812 */ /* 0x001fe2000780c0ff */
[----:B------:R-:W-:Y:S02]  /*84b0*/  IMAD.MOV.U32 R10, RZ, RZ, 0x1 ;  /* 0x00000001ff0a7424 */ /* 0x000fe400078e00ff */
[----:B------:R-:W-:-:S10]  /*84c0*/  IMAD.MOV.U32 R11, RZ, RZ, RZ ;  /* 0x000000ffff0b7224 */ /* 0x000fd400078e00ff */
[----:B------:R-:W-:Y:S05]  /*84d0*/  @!P0 BRA `(.L_x_173) ;  /* 0x0000000c00688947 */ /* 0x000fea0003800000 */
[----:B------:R-:W0:Y:S01]  /*84e0*/  S2UR UR9, SR_CgaCtaId ;  /* 0x00000000000979c3 */ /* 0x000e220000008800 */
[----:B------:R-:W-:Y:S01]  /*84f0*/  UMOV UR11, 0x1 ;  /* 0x00000001000b7882 */ /* 0x000fe20000000000 */
[----:B------:R-:W-:Y:S01]  /*8500*/  LOP3.LUT P0, RZ, R8, 0x1f, RZ, 0xc0, !PT ;  /* 0x0000001f08ff7812 */ /* 0x000fe2000780c0ff */
[----:B------:R-:W-:Y:S01]  /*8510*/  ULDC UR5, c[0x0][0x658] ;  /* 0x0001960000057ab9 */ /* 0x000fe20000000800 */
[----:B------:R-:W-:Y:S01]  /*8520*/  UMOV UR10, 0xffffffff ;  /* 0xffffffff000a7882 */ /* 0x000fe20000000000 */
[----:B------:R-:W-:Y:S01]  /*8530*/  BSSY B0, `(.L_x_173) ;  /* 0x00000d4000007945 */ /* 0x000fe20003800000 */
[----:B------:R-:W-:Y:S01]  /*8540*/  USHF.L.U32 UR10, UR10, UR5, URZ ;  /* 0x000000050a0a7299 */ /* 0x000fe2000800063f */
[C---:B------:R-:W-:Y:S01]  /*8550*/  ISETP.NE.AND P3, PT, R9.reuse, RZ, PT ;  /* 0x000000ff0900720c */ /* 0x040fe20003f65270 */
[----:B------:R-:W-:Y:S01]  /*8560*/  IMAD.MOV.U32 R12, RZ, RZ, 0x1 ;  /* 0x00000001ff0c7424 */ /* 0x000fe200078e00ff */
[----:B------:R-:W-:Y:S01]  /*8570*/  ISETP.NE.OR P0, PT, R9, RZ, !P0 ;  /* 0x000000ff0900720c */ /* 0x000fe20004705670 */
[----:B------:R-:W-:Y:S01]  /*8580*/  IMAD.MOV.U32 R10, RZ, RZ, 0x1 ;  /* 0x00000001ff0a7424 */ /* 0x000fe200078e00ff */
[----:B------:R-:W-:Y:S01]  /*8590*/  ULDC UR4, c[0x0][0x600] ;  /* 0x0001800000047ab9 */ /* 0x000fe20000000800 */
[----:B------:R-:W-:Y:S01]  /*85a0*/  IMAD.MOV.U32 R11, RZ, RZ, RZ ;  /* 0x000000ffff0b7224 */ /* 0x000fe200078e00ff */
[----:B------:R-:W-:Y:S01]  /*85b0*/  UMOV UR24, 0x5 ;  /* 0x0000000500187882 */ /* 0x000fe20000000000 */
[----:B------:R-:W-:-:S02]  /*85c0*/  UIADD3 UR30, UR14, 0x1, URZ ;  /* 0x000000010e1e7890 */ /* 0x000fc4000fffe03f */
[----:B------:R-:W-:Y:S02]  /*85d0*/  ULOP3.LUT UR31, UR7, 0x2, URZ, 0xfc, !UPT ;  /* 0x00000002071f7892 */ /* 0x000fe4000f8efc3f */
[----:B------:R-:W-:Y:S02]  /*85e0*/  UIADD3 UR4, UR4, -0x1, URZ ;  /* 0xffffffff04047890 */ /* 0x000fe4000fffe03f */
[----:B------:R-:W-:Y:S02]  /*85f0*/  USHF.L.U32 UR5, UR11, UR5, URZ ;  /* 0x000000050b057299 */ /* 0x000fe4000800063f */
[----:B------:R-:W-:Y:S02]  /*8600*/  ULOP3.LUT UR20, URZ, UR10, URZ, 0x33, !UPT ;  /* 0x0000000a3f147292 */ /* 0x000fe4000f8e333f */
[----:B0-----:R-:W-:Y:S02]  /*8610*/  ULOP3.LUT UR8, UR9, 0x1, URZ, 0xc0, !UPT ;  /* 0x0000000109087892 */ /* 0x001fe4000f8ec03f */
[----:B------:R-:W-:-:S02]  /*8620*/  USHF.R.U32.HI UR32, URZ, 0x1, UR9 ;  /* 0x000000013f207899 */ /* 0x000fc40008011609 */
[----:B------:R-:W-:Y:S02]  /*8630*/  USHF.L.U32 UR6, UR9, 0x6, URZ ;  /* 0x0000000609067899 */ /* 0x000fe4000800063f */
[----:B------:R-:W-:Y:S02]  /*8640*/  USHF.L.U32 UR15, UR9, 0xd, URZ ;  /* 0x0000000d090f7899 */ /* 0x000fe4000800063f */
[----:B------:R-:W-:Y:S02]  /*8650*/  ULOP3.LUT UR9, UR9, 0xfffffffe, URZ, 0xc0, !UPT ;  /* 0xfffffffe09097892 */ /* 0x000fe4000f8ec03f */
[----:B------:R-:W-:Y:S02]  /*8660*/  UISETP.GT.U32.AND UP0, UPT, UR8, 0xffff, UPT ;  /* 0x0000ffff0800788c */ /* 0x000fe4000bf04070 */
[----:B------:R-:W-:Y:S02]  /*8670*/  USHF.L.U32 UR21, UR11, UR9, URZ ;  /* 0x000000090b157299 */ /* 0x000fe4000800063f */
[----:B------:R-:W-:-:S02]  /*8680*/  ULOP3.LUT UR9, UR9, 0x1, URZ, 0xfc, !UPT ;  /* 0x0000000109097892 */ /* 0x000fc4000f8efc3f */
[----:B------:R-:W-:Y:S02]  /*8690*/  USEL UR8, UR8, 0xffff, !UP0 ;  /* 0x0000ffff08087887 */ /* 0x000fe4000c000000 */
[----:B------:R-:W-:Y:S02]  /*86a0*/  USHF.L.U32 UR9, UR11, UR9, URZ ;  /* 0x000000090b097299 */ /* 0x000fe4000800063f */
[----:B------:R-:W-:Y:S02]  /*86b0*/  ULOP3.LUT UR8, UR8, 0xffff, URZ, 0xc0, !UPT ;  /* 0x0000ffff08087892 */ /* 0x000fe4000f8ec03f */
[----:B------:R-:W-:Y:S02]  /*86c0*/  ULOP3.LUT UR6, UR6, 0x40, URZ, 0xc0, !UPT ;  /* 0x0000004006067892 */ /* 0x000fe4000f8ec03f */
[----:B------:R-:W-:Y:S02]  /*86d0*/  ULOP3.LUT UR15, UR15, 0x2000, URZ, 0xc0, !UPT ;  /* 0x000020000f0f7892 */ /* 0x000fe4000f8ec03f */
[----:B------:R-:W-:-:S02]  /*86e0*/  ULOP3.LUT UR21, UR21, UR9, URZ, 0xfc, !UPT ;  /* 0x0000000915157292 */ /* 0x000fc4000f8efc3f */
[----:B------:R-:W-:Y:S01]  /*86f0*/  USHF.L.U32 UR24, UR24, UR8, URZ ;  /* 0x0000000818187299 */ /* 0x000fe2000800063f */
[----:B------:R-:W-:-:S11]  /*8700*/  ULDC.64 UR28, c[0x0][0x198] ;  /* 0x00006600001c7ab9 */ /* 0x000fd60000000a00 */
.L_x_185:
[----:B------:R-:W-:-:S03]  /*8710*/  UMOV UR8, 0xffffffff ;  /* 0xffffffff00087882 */ /* 0x000fc60000000000 */
[----:B------:R-:W-:Y:S05]  /*8720*/  BRA.DIV UR8, `(.L_x_174) ;  /* 0x0000000e08f07947 */ /* 0x000fea000b800000 */
[----:B------:R-:W-:-:S13]  /*8730*/  ELECT P1, URZ, PT ;  /* 0x00000000003f782f */ /* 0x000fda0003820000 */
.L_x_198:
[----:B------:R-:W0:Y:S01]  /*8740*/  LDC R6, c[0x0][0x28c] ;  /* 0x0000a300ff067b82 */ /* 0x000e220000000800 */
[----:B------:R-:W-:Y:S01]  /*8750*/  BSSY B1, `(.L_x_175) ;  /* 0x000003d000017945 */ /* 0x000fe20003800000 */
[----:B0-----:R-:W-:-:S13]  /*8760*/  ISETP.LT.OR P1, PT, R6, 0x1, !P1 ;  /* 0x000000010600780c */ /* 0x001fda0004f21670 */
[----:B------:R-:W-:Y:S05]  /*8770*/  @P1 BRA `(.L_x_176) ;  /* 0x0000000000e81947 */ /* 0x000fea0003800000 */
[----:B------:R-:W-:Y:S01]  /*8780*/  LEA R6, R5, UR32, 0x1 ;  /* 0x0000002005067c11 */ /* 0x000fe2000f8e08ff */
[----:B------:R-:W-:Y:S01]  /*8790*/  IMAD.MOV.U32 R15, RZ, RZ, RZ ;  /* 0x000000ffff0f7224 */ /* 0x000fe200078e00ff */
[----:B------:R-:W-:Y:S01]  /*87a0*/  LEA R8, R4, UR6, 0x7 ;  /* 0x0000000604087c11 */ /* 0x000fe2000f8e38ff */
[----:B------:R-:W-:Y:S02]  /*87b0*/  IMAD.U32 R16, RZ, RZ, UR30 ;  /* 0x0000001eff107e24 */ /* 0x000fe4000f8e00ff */
[----:B------:R-:W-:Y:S02]  /*87c0*/  IMAD.MOV.U32 R4, RZ, RZ, R10 ;  /* 0x000000ffff047224 */ /* 0x000fe400078e000a */
[----:B------:R-:W-:Y:S02]  /*87d0*/  IMAD.MOV.U32 R5, RZ, RZ, R11 ;  /* 0x000000ffff057224 */ /* 0x000fe400078e000b */
[----:B------:R-:W-:-:S07]  /*87e0*/  IMAD.SHL.U32 R9, R6, 0x20, RZ ;  /* 0x0000002006097824 */ /* 0x000fce00078e00ff */
.L_x_180:
[----:B------:R-:W0:Y:S01]  /*87f0*/  S2R R7, SR_CgaCtaId ;  /* 0x0000000000077919 */ /* 0x000e220000008800 */
[----:B------:R-:W-:-:S04]  /*8800*/  MOV R6, 0x400 ;  /* 0x0000040000067802 */ /* 0x000fc80000000f00 */
[----:B0-----:R-:W-:Y:S02]  /*8810*/  LEA R14, R7, R6, 0x18 ;  /* 0x00000006070e7211 */ /* 0x001fe400078ec0ff */
[----:B------:R-:W-:Y:S01]  /*8820*/  SHF.L.U32 R6, R4, 0x1f, RZ ;  /* 0x0000001f04067819 */ /* 0x000fe200000006ff */
[----:B------:R-:W0:Y:S02]  /*8830*/  @!P3 LDC R7, c[0x0][0x500] ;  /* 0x00014000ff07bb82 */ /* 0x000e240000000800 */
[----:B------:R-:W-:-:S04]  /*8840*/  IMAD R13, R5, 0x8, R14 ;  /* 0x00000008050d7824 */ /* 0x000fc800078e020e */
[----:B------:R-:W1:Y:S02]  /*8850*/  SYNCS.PHASECHK.TRANS64.TRYWAIT P1, [R13+URZ+0x20], R6 ;  /* 0x000020060d0075a7 */ /* 0x000e64000802017f */
[----:B-1----:R-:W-:Y:S05]  /*8860*/  @!P1 BRA `(.L_x_177) ;  /* 0x0000000c00c09947 */ /* 0x002fea0003800000 */
.L_x_199:
[----:B------:R-:W-:Y:S01]  /*8870*/  UPRMT UR8, UR31, 0x9910, URZ ;  /* 0x000099101f087896 */ /* 0x000fe2000800003f */
[----:B0-----:R0:W-:Y:S03]  /*8880*/  @!P3 SYNCS.ARRIVE.TRANS64 RZ, [R13+URZ], R7 ;  /* 0x000000070dffb9a7 */ /* 0x0011e6000800003f */
[----:B------:R-:W-:-:S06]  /*8890*/  UISETP.NE.AND UP0, UPT, UR8, 0x2, UPT ;  /* 0x000000020800788c */ /* 0x000fcc000bf05270 */
[----:B------:R-:W-:-:S13]  /*88a0*/  PLOP3.LUT P1, PT, PT, PT, UP0, 0x80, 0x0 ;  /* 0x000000000000781c */ /* 0x000fda0003f2f008 */
[----:B0-----:R-:W-:Y:S05]  /*88b0*/  @P1 BRA `(.L_x_178) ;  /* 0x0000000000041947 */ /* 0x001fea0003800000 */
[----:B------:R-:W-:Y:S01]  /*88c0*/  BPT.TRAP 0x1 ;  /* 0x000000040000795c */ /* 0x000fe20000300000 */
.L_x_178:
[----:B------:R-:W-:Y:S05]  /*88d0*/  @P0 BRA `(.L_x_179) ;  /* 0x0000000000040947 */ /* 0x000fea0003800000 */
[----:B------:R-:W-:Y:S01]  /*88e0*/  BPT.TRAP 0x1 ;  /* 0x000000040000795c */ /* 0x000fe20000300000 */
.L_x_179:
[C---:B-1----:R-:W-:Y:S01]  /*88f0*/  LEA R6, R5.reuse, UR32, 0x1 ;  /* 0x0000002005067c11 */ /* 0x042fe2000f8e08ff */
[----:B------:R-:W-:Y:S01]  /*8900*/  VIADD R16, R16, 0xffffffff ;  /* 0xffffffff10107836 */ /* 0x000fe20000000000 */
[----:B------:R-:W-:Y:S01]  /*8910*/  R2UR UR11, R5 ;  /* 0x00000000050b72ca */ /* 0x000fe200000e0000 */
[----:B------:R-:W-:Y:S01]  /*8920*/  UIADD3 UR16, UP0, UR28, 0xf0, URZ ;  /* 0x000000f01c107890 */ /* 0x000fe2000ff1e03f */
[----:B------:R-:W-:Y:S01]  /*8930*/  R2UR UR26, R14 ;  /* 0x000000000e1a72ca */ /* 0x000fe200000e0000 */
[----:B------:R-:W-:Y:S01]  /*8940*/  IMAD.U32 R6, R6, 0x1000, R14 ;  /* 0x0000100006067824 */ /* 0x000fe200078e000e */
[----:B------:R-:W-:Y:S01]  /*8950*/  R2UR UR27, R9 ;  /* 0x00000000091b72ca */ /* 0x000fe200000e0000 */
[----:B------:R-:W-:Y:S01]  /*8960*/  UIADD3 UR34, UP1, UR28, 0x1f0, URZ ;  /* 0x000001f01c227890 */ /* 0x000fe2000ff3e03f */
[----:B------:R-:W-:Y:S01]  /*8970*/  R2UR UR9, R13 ;  /* 0x000000000d0972ca */ /* 0x000fe200000e0000 */
[----:B------:R-:W-:Y:S01]  /*8980*/  UIADD3.X UR17, URZ, UR29, URZ, UP0, !UPT ;  /* 0x0000001d3f117290 */ /* 0x000fe200087fe43f */
[----:B------:R-:W-:Y:S01]  /*8990*/  R2UR UR8, R6 ;  /* 0x00000000060872ca */ /* 0x000fe200000e0000 */
[----:B------:R-:W-:Y:S01]  /*89a0*/  UPRMT UR25, URZ, 0x5410, UR24 ;  /* 0x000054103f197896 */ /* 0x000fe20008000018 */
[----:B------:R-:W-:Y:S01]  /*89b0*/  R2UR UR10, R15 ;  /* 0x000000000f0a72ca */ /* 0x000fe200000e0000 */
[----:B------:R-:W-:Y:S01]  /*89c0*/  VIADD R5, R5, 0x1 ;  /* 0x0000000105057836 */ /* 0x000fe20000000000 */
[----:B------:R-:W-:Y:S01]  /*89d0*/  R2UR UR12, R0 ;  /* 0x00000000000c72ca */ /* 0x000fe200000e0000 */
[----:B------:R-:W-:Y:S01]  /*89e0*/  ULEA UR11, UR11, UR15, 0xe ;  /* 0x0000000f0b0b7291 */ /* 0x000fe2000f8e703f */
[----:B------:R-:W-:Y:S01]  /*89f0*/  R2UR UR33, R8 ;  /* 0x00000000082172ca */ /* 0x000fe200000e0000 */
[----:B------:R-:W-:Y:S01]  /*8a00*/  UPRMT UR36, URZ, 0x5410, UR21 ;  /* 0x000054103f247896 */ /* 0x000fe20008000015 */
[----:B------:R-:W-:Y:S01]  /*8a10*/  ISETP.GT.AND P2, PT, R16, 0x1, PT ;  /* 0x000000011000780c */ /* 0x000fe20003f44270 */
[----:B------:R-:W-:Y:S01]  /*8a20*/  UIADD3 UR26, UR26, 0x8180, UR11 ;  /* 0x000081801a1a7890 */ /* 0x000fe2000fffe00b */
[----:B------:R-:W-:Y:S01]  /*8a30*/  ISETP.NE.AND P1, PT, R5, 0x4, PT ;  /* 0x000000040500780c */ /* 0x000fe20003f25270 */
[----:B------:R-:W-:Y:S01]  /*8a40*/  UIADD3.X UR35, URZ, UR29, URZ, UP1, !UPT ;  /* 0x0000001d3f237290 */ /* 0x000fe20008ffe43f */
[----:B------:R-:W-:Y:S01]  /*8a50*/  VIADD R15, R15, 0x80 ;  /* 0x000000800f0f7836 */ /* 0x000fe20000000000 */
[----:B------:R-:W-:Y:S01]  /*8a60*/  UIADD3 UR8, UR8, 0x180, URZ ;  /* 0x0000018008087890 */ /* 0x000fe2000fffe03f */
[----:B------:R-:W-:Y:S01]  /*8a70*/  SEL R7, RZ, 0x1, P1 ;  /* 0x00000001ff077807 */ /* 0x000fe20000800000 */
[----:B------:R-:W-:Y:S01]  /*8a80*/  UMOV UR18, 0x0 ;  /* 0x0000000000127882 */ /* 0x000fe20000000000 */
[----:B------:R-:W-:Y:S01]  /*8a90*/  UMOV UR19, 0x10000000 ;  /* 0x1000000000137882 */ /* 0x000fe20000000000 */
[----:B------:R-:W-:Y:S01]  /*8aa0*/  UMOV UR11, UR27 ;  /* 0x0000001b000b7c82 */ /* 0x000fe20008000000 */
[----:B------:R-:W-:-:S02]  /*8ab0*/  LOP3.LUT R4, R4, R7, RZ, 0x3c, !PT ;  /* 0x0000000704047212 */ /* 0x000fc400078e3cff */
[----:B------:R-:W-:Y:S02]  /*8ac0*/  SEL R5, R5, RZ, P1 ;  /* 0x000000ff05057207 */ /* 0x000fe40000800000 */
[----:B------:R0:W-:Y:S02]  /*8ad0*/  UTMALDG.3D.MULTICAST [UR8], [UR16], UR25, desc[UR18] ;  /* 0x00001208100073b4 */ /* 0x0001e40008011819 */
[----:B0-----:R-:W-:Y:S01]  /*8ae0*/  UMOV UR8, UR26 ;  /* 0x0000001a00087c82 */ /* 0x001fe20008000000 */
[----:B------:R-:W-:Y:S02]  /*8af0*/  UMOV UR11, UR33 ;  /* 0x00000021000b7c82 */ /* 0x000fe40008000000 */
[----:B------:R0:W-:Y:S02]  /*8b00*/  UTMALDG.3D.MULTICAST [UR8], [UR34], UR36, desc[UR18] ;  /* 0x00001208220073b4 */ /* 0x0001e40008011824 */
[----:B0-----:R-:W-:Y:S05]  /*8b10*/  @P2 BRA `(.L_x_180) ;  /* 0xfffffffc00342947 */ /* 0x001fea000383ffff */
.L_x_176:
[----:B------:R-:W-:Y:S05]  /*8b20*/  BSYNC B1 ;  /* 0x0000000000017941 */ /* 0x000fea0003800000 */
.L_x_175:
[----:B------:R-:W-:Y:S01]  /*8b30*/  LOP3.LUT P4, RZ, R12, 0xff, RZ, 0xc0, !PT ;  /* 0x000000ff0cff7812 */ /* 0x000fe2000788c0ff */
[----:B------:R-:W-:Y:S01]  /*8b40*/  VIADD R11, R11, UR14 ;  /* 0x0000000e0b0b7c36 */ /* 0x000fe20008000000 */
[----:B------:R-:W-:Y:S01]  /*8b50*/  ULDC.64 UR8, c[0x0][0x650] ;  /* 0x0001940000087ab9 */ /* 0x000fe20000000a00 */
[----:B------:R-:W-:Y:S01]  /*8b60*/  BSSY B1, `(.L_x_181) ;  /* 0x000006e000017945 */ /* 0x000fe20003800000 */
[----:B------:R-:W-:Y:S02]  /*8b70*/  PRMT R6, RZ, 0x7610, R6 ;  /* 0x00007610ff067816 */ /* 0x000fe40000000006 */
[----:B------:R-:W-:Y:S02]  /*8b80*/  SHF.R.U32.HI R0, RZ, 0x2, R11 ;  /* 0x00000002ff007819 */ /* 0x000fe4000001160b */
[----:B------:R-:W-:Y:S02]  /*8b90*/  ISETP.GT.U32.AND P1, PT, R11, 0x3, PT ;  /* 0x000000030b00780c */ /* 0x000fe40003f24070 */
[----:B------:R-:W-:-:S02]  /*8ba0*/  LOP3.LUT R0, R0, 0x1, RZ, 0xc0, !PT ;  /* 0x0000000100007812 */ /* 0x000fc400078ec0ff */
[----:B------:R-:W-:Y:S01]  /*8bb0*/  LOP3.LUT R11, R11, 0x3, RZ, 0xc0, !PT ;  /* 0x000000030b0b7812 */ /* 0x000fe200078ec0ff */
[----:B------:R-:W0:Y:S01]  /*8bc0*/  @P4 S2R R5, SR_CgaCtaId ;  /* 0x0000000000054919 */ /* 0x000e220000008800 */
[----:B------:R-:W-:Y:S02]  /*8bd0*/  @P4 MOV R4, 0x400 ;  /* 0x0000040000044802 */ /* 0x000fe40000000f00 */
[----:B------:R-:W-:Y:S02]  /*8be0*/  ISETP.NE.U32.AND P2, PT, R0, 0x1, PT ;  /* 0x000000010000780c */ /* 0x000fe40003f45070 */
[----:B------:R-:W-:Y:S02]  /*8bf0*/  PRMT R12, RZ, 0x7610, R12 ;  /* 0x00007610ff0c7816 */ /* 0x000fe4000000000c */
[----:B0-----:R-:W-:Y:S01]  /*8c00*/  @P4 LEA R4, R5, R4, 0x18 ;  /* 0x0000000405044211 */ /* 0x001fe200078ec0ff */
[----:B------:R-:W-:-:S03]  /*8c10*/  IMAD.U32 R5, RZ, RZ, UR14 ;  /* 0x0000000eff057e24 */ /* 0x000fc6000f8e00ff */
[----:B------:R0:W-:Y:S01]  /*8c20*/  @P4 SYNCS.ARRIVE.TRANS64.A1T0 RZ, [R4+URZ+0x78], RZ ;  /* 0x000078ff04ff49a7 */ /* 0x0001e2000810003f */
[----:B------:R-:W-:Y:S02]  /*8c30*/  IADD3 R2, P4, R2, UR22, RZ ;  /* 0x0000001602027c10 */ /* 0x000fe4000ff9e0ff */
[----:B------:R-:W-:Y:S02]  /*8c40*/  ISETP.LT.U32.AND P1, PT, R5, 0x4, P1 ;  /* 0x000000040500780c */ /* 0x000fe40000f21070 */
[----:B------:R-:W-:Y:S02]  /*8c50*/  IADD3.X R3, R3, UR13, RZ, P4, !PT ;  /* 0x0000000d03037c10 */ /* 0x000fe4000a7fe4ff */
[----:B------:R-:W-:Y:S01]  /*8c60*/  ISETP.GE.U32.AND P4, PT, R2, UR8, PT ;  /* 0x0000000802007c0c */ /* 0x000fe2000bf86070 */
[----:B0-----:R-:W-:Y:S01]  /*8c70*/  IMAD.MOV.U32 R4, RZ, RZ, -0x1 ;  /* 0xffffffffff047424 */ /* 0x001fe200078e00ff */
[----:B------:R-:W-:Y:S02]  /*8c80*/  ISETP.GT.U32.AND P2, PT, R5, 0x3, !P2 ;  /* 0x000000030500780c */ /* 0x000fe40005744070 */
[----:B------:R-:W-:-:S02]  /*8c90*/  SEL R5, RZ, 0x1, !P1 ;  /* 0x00000001ff057807 */ /* 0x000fc40004800000 */
[----:B------:R-:W-:Y:S02]  /*8ca0*/  ISETP.GE.U32.AND.EX P1, PT, R3, UR9, PT, P4 ;  /* 0x0000000903007c0c */ /* 0x000fe4000bf26140 */
[----:B------:R-:W-:-:S04]  /*8cb0*/  SEL R0, RZ, 0x1, !P2 ;  /* 0x00000001ff007807 */ /* 0x000fc80005000000 */
[----:B------:R-:W-:Y:S01]  /*8cc0*/  LOP3.LUT R10, R0, R10, R5, 0x96, !PT ;  /* 0x0000000a000a7212 */ /* 0x000fe200078e9605 */
[----:B------:R-:W-:Y:S02]  /*8cd0*/  IMAD.MOV.U32 R5, RZ, RZ, -0x1 ;  /* 0xffffffffff057424 */ /* 0x000fe400078e00ff */
[----:B------:R-:W-:-:S04]  /*8ce0*/  IMAD.MOV.U32 R0, RZ, RZ, -0x1 ;  /* 0xffffffffff007424 */ /* 0x000fc800078e00ff */
[----:B------:R-:W-:Y:S05]  /*8cf0*/  @P1 BRA `(.L_x_182) ;  /* 0x0000000400501947 */ /* 0x000fea0003800000 */
[----:B------:R-:W0:Y:S01]  /*8d00*/  S2UR UR8, SR_CTAID.X ;  /* 0x00000000000879c3 */ /* 0x000e220000002500 */
[----:B------:R-:W-:Y:S01]  /*8d10*/  ULDC.64 UR10, c[0x0][0x628] ;  /* 0x00018a00000a7ab9 */ /* 0x000fe20000000a00 */
[----:B------:R-:W-:Y:S01]  /*8d20*/  ULDC UR9, c[0x0][0x150] ;  /* 0x0000540000097ab9 */ /* 0x000fe20000000800 */
[----:B------:R-:W-:Y:S01]  /*8d30*/  ISETP.NE.U32.AND P1, PT, RZ, UR10, PT ;  /* 0x0000000aff007c0c */ /* 0x000fe2000bf25070 */
[----:B------:R-:W-:Y:S01]  /*8d40*/  ULDC UR12, c[0x0][0x630] ;  /* 0x00018c00000c7ab9 */ /* 0x000fe20000000800 */
[----:B------:R-:W-:Y:S01]  /*8d50*/  ULDC UR17, c[0x0][0x154] ;  /* 0x0000550000117ab9 */ /* 0x000fe20000000800 */
[----:B------:R-:W-:Y:S01]  /*8d60*/  IMAD.MOV.U32 R4, RZ, RZ, R2 ;  /* 0x000000ffff047224 */ /* 0x000fe200078e0002 */
[----:B------:R-:W-:Y:S01]  /*8d70*/  ISETP.NE.AND.EX P1, PT, RZ, UR11, PT, P1 ;  /* 0x0000000bff007c0c */ /* 0x000fe2000bf25310 */
[----:B------:R-:W1:Y:S01]  /*8d80*/  S2UR UR16, SR_CTAID.Y ;  /* 0x00000000001079c3 */ /* 0x000e620000002600 */
[----:B------:R-:W-:Y:S01]  /*8d90*/  IMAD.MOV.U32 R5, RZ, RZ, R3 ;  /* 0x000000ffff057224 */ /* 0x000fe200078e0003 */
[----:B0-----:R-:W-:-:S05]  /*8da0*/  I2FP.F32.U32 R0, UR8 ;  /* 0x0000000800007c45 */ /* 0x001fca0008201000 */
[----:B------:R-:W-:-:S05]  /*8db0*/  FMUL R14, R0, UR9 ;  /* 0x00000009000e7c20 */ /* 0x000fca0008400000 */
[----:B------:R-:W-:Y:S05]  /*8dc0*/  @!P1 BRA `(.L_x_183) ;  /* 0x0000000000289947 */ /* 0x000fea0003800000 */
[----:B------:R-:W-:Y:S02]  /*8dd0*/  ULDC UR9, c[0x0][0x634] ;  /* 0x00018d0000097ab9 */ /* 0x000fe40000000800 */
[----:B------:R-:W-:-:S05]  /*8de0*/  IADD3 R9, P1, R2, UR9, RZ ;  /* 0x0000000902097c10 */ /* 0x000fca000ff3e0ff */
[----:B------:R-:W-:-:S04]  /*8df0*/  IMAD.X R13, RZ, RZ, R3, P1 ;  /* 0x000000ffff0d7224 */ /* 0x000fc800008e0603 */
[----:B------:R-:W-:-:S04]  /*8e00*/  IMAD.WIDE.U32 R6, R13, UR10, RZ ;  /* 0x0000000a0d067c25 */ /* 0x000fc8000f8e00ff */
[----:B------:R-:W-:-:S04]  /*8e10*/  IMAD.WIDE.U32 R6, P1, R9, UR11, R6 ;  /* 0x0000000b09067c25 */ /* 0x000fc8000f820006 */
[----:B------:R-:W-:-:S04]  /*8e20*/  IMAD.WIDE.U32 R8, R9, UR10, RZ ;  /* 0x0000000a09087c25 */ /* 0x000fc8000f8e00ff */
[----:B------:R-:W-:Y:S01]  /*8e30*/  IMAD.X R5, RZ, RZ, RZ, P1 ;  /* 0x000000ffff057224 */ /* 0x000fe200008e06ff */
[----:B------:R-:W-:Y:S01]  /*8e40*/  IADD3 RZ, P1, R9, R6, RZ ;  /* 0x0000000609ff7210 */ /* 0x000fe20007f3e0ff */
[----:B------:R-:W-:-:S04]  /*8e50*/  IMAD.MOV.U32 R4, RZ, RZ, R7 ;  /* 0x000000ffff047224 */ /* 0x000fc800078e0007 */
[----:B------:R-:W-:-:S08]  /*8e60*/  IMAD.WIDE.U32.X R4, R13, UR11, R4, P1 ;  /* 0x0000000b0d047c25 */ /* 0x000fd000088e0404 */
.L_x_183:
[--C-:B------:R-:W-:Y:S01]  /*8e70*/  SHF.R.U64 R0, R4, UR12, R5.reuse ;  /* 0x0000000c04007c19 */ /* 0x100fe20008001205 */
[----:B------:R-:W0:Y:S01]  /*8e80*/  F2I.U32.TRUNC.NTZ R14, R14 ;  /* 0x0000000e000e7305 */ /* 0x000e22000020f000 */
[----:B------:R-:W-:Y:S01]  /*8e90*/  SHF.R.U32.HI R4, RZ, UR12, R5 ;  /* 0x0000000cff047c19 */ /* 0x000fe20008011605 */
[----:B------:R-:W-:Y:S01]  /*8ea0*/  ULDC.64 UR10, c[0x0][0x620] ;  /* 0x00018800000a7ab9 */ /* 0x000fe20000000a00 */
[----:B------:R-:W-:Y:S01]  /*8eb0*/  IADD3 R7, P1, RZ, -R0, RZ ;  /* 0x80000000ff077210 */ /* 0x000fe20007f3e0ff */
[----:B------:R-:W-:Y:S01]  /*8ec0*/  ULDC.64 UR18, c[0x0][0x640] ;  /* 0x0001900000127ab9 */ /* 0x000fe20000000a00 */
[----:B-1----:R-:W-:Y:S01]  /*8ed0*/  I2FP.F32.U32 R6, UR16 ;  /* 0x0000001000067c45 */ /* 0x002fe20008201000 */
[----:B------:R-:W1:Y:S01]  /*8ee0*/  LDC R16, c[0x0][0x610] ;  /* 0x00018400ff107b82 */ /* 0x000e620000000800 */
[----:B------:R-:W-:Y:S01]  /*8ef0*/  ULDC UR12, c[0x0][0x658] ;  /* 0x00019600000c7ab9 */ /* 0x000fe20000000800 */
[----:B------:R-:W-:Y:S01]  /*8f00*/  IMAD.X R4, RZ, RZ, ~R4, P1 ;  /* 0x000000ffff047224 */ /* 0x000fe200008e0e04 */
[----:B------:R-:W-:Y:S01]  /*8f10*/  ISETP.NE.U32.AND P1, PT, RZ, UR18, PT ;  /* 0x00000012ff007c0c */ /* 0x000fe2000bf25070 */
[----:B------:R-:W-:Y:S01]  /*8f20*/  FMUL R8, R6, UR17 ;  /* 0x0000001106087c20 */ /* 0x000fe20008400000 */
[----:B------:R-:W-:Y:S01]  /*8f30*/  ULDC UR17, c[0x0][0x648] ;  /* 0x0001920000117ab9 */ /* 0x000fe20000000800 */
[----:B------:R-:W-:Y:S01]  /*8f40*/  IMAD R6, R4, UR10, RZ ;  /* 0x0000000a04067c24 */ /* 0x000fe2000f8e02ff */
[----:B------:R-:W-:Y:S01]  /*8f50*/  ISETP.NE.AND.EX P1, PT, RZ, UR19, PT, P1 ;  /* 0x00000013ff007c0c */ /* 0x000fe2000bf25310 */
[C---:B------:R-:W-:Y:S01]  /*8f60*/  IMAD.WIDE.U32 R4, R7.reuse, UR10, R2 ;  /* 0x0000000a07047c25 */ /* 0x040fe2000f8e0002 */
[----:B0-----:R-:W-:Y:S01]  /*8f70*/  R2UR UR9, R14 ;  /* 0x000000000e0972ca */ /* 0x001fe200000e0000 */
[----:B------:R-:W0:Y:S01]  /*8f80*/  F2I.U32.TRUNC.NTZ R8, R8 ;  /* 0x0000000800087305 */ /* 0x000e22000020f000 */
[----:B------:R-:W-:Y:S01]  /*8f90*/  ULDC UR10, c[0x0][0x618] ;  /* 0x00018600000a7ab9 */ /* 0x000fe20000000800 */
[----:B------:R-:W-:-:S04]  /*8fa0*/  IMAD R7, R7, UR11, R6 ;  /* 0x0000000b07077c24 */ /* 0x000fc8000f8e0206 */
[----:B------:R-:W-:-:S05]  /*8fb0*/  IMAD.IADD R5, R5, 0x1, R7 ;  /* 0x0000000105057824 */ /* 0x000fca00078e0207 */
[--C-:B------:R-:W-:Y:S02]  /*8fc0*/  SHF.R.U64 R14, R4, UR10, R5.reuse ;  /* 0x0000000a040e7c19 */ /* 0x100fe40008001205 */
[----:B------:R-:W-:Y:S01]  /*8fd0*/  SHF.R.U32.HI R5, RZ, UR10, R5 ;  /* 0x0000000aff057c19 */ /* 0x000fe20008011605 */
[----:B------:R-:W-:Y:S01]  /*8fe0*/  ULDC UR10, c[0x0][0x608] ;  /* 0x00018200000a7ab9 */ /* 0x000fe20000000800 */
[----:B0-----:R-:W-:Y:S02]  /*8ff0*/  R2UR UR11, R8 ;  /* 0x00000000080b72ca */ /* 0x001fe400000e0000 */
[--C-:B------:R-:W-:Y:S02]  /*9000*/  SHF.R.U64 R15, R14, UR10, R5.reuse ;  /* 0x0000000a0e0f7c19 */ /* 0x100fe40008001205 */
[----:B------:R-:W-:Y:S01]  /*9010*/  SHF.R.U32.HI R4, RZ, UR10, R5 ;  /* 0x0000000aff047c19 */ /* 0x000fe20008011605 */
[----:B------:R-:W-:-:S03]  /*9020*/  UIADD3 UR10, -UR9, URZ, URZ ;  /* 0x0000003f090a7290 */ /* 0x000fc6000fffe13f */
[--C-:B------:R-:W-:Y:S01]  /*9030*/  SHF.R.U64 R17, R15, UR12, R4.reuse ;  /* 0x0000000c0f117c19 */ /* 0x100fe20008001204 */
[----:B------:R-:W-:Y:S01]  /*9040*/  ULDC UR9, c[0x0][0x144] ;  /* 0x0000510000097ab9 */ /* 0x000fe20000000800 */
[----:B------:R-:W-:-:S03]  /*9050*/  SHF.R.U32.HI R5, RZ, UR12, R4 ;  /* 0x0000000cff057c19 */ /* 0x000fc60008011604 */
[----:B------:R-:W-:Y:S01]  /*9060*/  IMAD.MOV.U32 R4, RZ, RZ, R17 ;  /* 0x000000ffff047224 */ /* 0x000fe200078e0011 */
[----:B------:R-:W-:Y:S06]  /*9070*/  @!P1 BRA `(.L_x_184) ;  /* 0x0000000000289947 */ /* 0x000fec0003800000 */
        /* <DEDUP_REMOVED lines=10> */
.L_x_184:
[----:B------:R-:W-:Y:S01]  /*9120*/  UIADD3 UR11, -UR11, URZ, URZ ;  /* 0x0000003f0b0b7290 */ /* 0x000fe2000fffe13f */
[----:B------:R-:W-:Y:S01]  /*9130*/  SHF.R.U64 R5, R4, UR17, R5 ;  /* 0x0000001104057c19 */ /* 0x000fe20008001205 */
[----:B------:R-:W-:Y:S01]  /*9140*/  UIMAD UR8, UR9, UR10, UR8 ;  /* 0x0000000a090872a4 */ /* 0x000fe2000f8e0208 */
[----:B------:R-:W-:Y:S02]  /*9150*/  LOP3.LUT R4, R15, UR20, RZ, 0xc0, !PT ;  /* 0x000000140f047c12 */ /* 0x000fe4000f8ec0ff */
[----:B------:R-:W-:Y:S01]  /*9160*/  ULDC UR9, c[0x0][0x148] ;  /* 0x0000520000097ab9 */ /* 0x000fe20000000800 */
[----:B------:R-:W-:Y:S01]  /*9170*/  IMAD.MOV R6, RZ, RZ, -R5 ;  /* 0x000000ffff067224 */ /* 0x000fe200078e0a05 */
[----:B------:R-:W-:Y:S01]  /*9180*/  @UP2 UIMAD UR8, UR9, UR11, UR16 ;  /* 0x0000000b090822a4 */ /* 0x000fe2000f8e0210 */
[----:B------:R-:W-:Y:S01]  /*9190*/  IMAD R5, R5, UR5, R4 ;  /* 0x0000000505057c24 */ /* 0x000fe2000f8e0204 */
[----:B------:R-:W-:Y:S01]  /*91a0*/  LOP3.LUT R7, R14, UR4, RZ, 0xc0, !PT ;  /* 0x000000040e077c12 */ /* 0x000fe2000f8ec0ff */
[----:B------:R-:W-:Y:S01]  /*91b0*/  ULDC UR9, c[0x0][0x638] ;  /* 0x00018e0000097ab9 */ /* 0x000fe20000000800 */
[----:B------:R-:W-:Y:S01]  /*91c0*/  PLOP3.LUT P1, PT, PT, PT, UP2, 0x80, 0x0 ;  /* 0x000000000000781c */ /* 0x000fe20003f2f028 */
[----:B------:R-:W-:-:S02]  /*91d0*/  IMAD R4, R6, UR9, R17 ;  /* 0x0000000906047c24 */ /* 0x000fc4000f8e0211 */
[----:B-1----:R-:W-:Y:S01]  /*91e0*/  IMAD R5, R5, R16, UR8 ;  /* 0x0000000805057e24 */ /* 0x002fe2000f8e0210 */
[----:B------:R-:W-:Y:S01]  /*91f0*/  ULDC UR8, c[0x0][0x600] ;  /* 0x0001800000087ab9 */ /* 0x000fe20000000800 */
[----:B------:R-:W-:Y:S02]  /*9200*/  IMAD.MOV.U32 R6, RZ, RZ, 0x1 ;  /* 0x00000001ff067424 */ /* 0x000fe400078e00ff */
[----:B------:R-:W-:-:S05]  /*9210*/  IMAD R8, R4, UR8, R7 ;  /* 0x0000000804087c24 */ /* 0x000fca000f8e0207 */
[----:B------:R-:W-:Y:S02]  /*9220*/  SEL R4, R8, R5, !P1 ;  /* 0x0000000508047207 */ /* 0x000fe40004800000 */
[----:B------:R-:W-:-:S07]  /*9230*/  SEL R5, R5, R8, !P1 ;  /* 0x0000000805057207 */ /* 0x000fce0004800000 */
.L_x_182:
[----:B------:R-:W-:Y:S05]  /*9240*/  BSYNC B1 ;  /* 0x0000000000017941 */ /* 0x000fea0003800000 */
.L_x_181:
[----:B------:R-:W-:-:S13]  /*9250*/  LOP3.LUT P1, RZ, R6, 0xff, RZ, 0xc0, !PT ;  /* 0x000000ff06ff7812 */ /* 0x000fda000782c0ff */
[----:B------:R-:W-:Y:S05]  /*9260*/  @P1 BRA `(.L_x_185) ;  /* 0xfffffff400281947 */ /* 0x000fea000383ffff */
[----:B------:R-:W-:Y:S05]  /*9270*/  BSYNC B0 ;  /* 0x0000000000007941 */ /* 0x000fea0003800000 */
.L_x_173:
[----:B------:R-:W-:-:S03]  /*9280*/  UMOV UR8, 0xffffffff ;  /* 0xffffffff00087882 */ /* 0x000fc60000000000 */
[----:B------:R-:W-:Y:S05]  /*9290*/  BRA.DIV UR8, `(.L_x_186) ;  /* 0x0000000608487947 */ /* 0x000fea000b800000 */
[----:B------:R-:W-:-:S13]  /*92a0*/  ELECT P0, URZ, PT ;  /* 0x00000000003f782f */ /* 0x000fda0003800000 */
.L_x_202:
[----:B------:R-:W-:Y:S04]  /*92b0*/  BSSY B0, `(.L_x_187) ;  /* 0x000002c000007945 */ /* 0x000fe80003800000 */
[----:B------:R-:W-:Y:S05]  /*92c0*/  @!P0 BRA `(.L_x_188) ;  /* 0x0000000000a88947 */ /* 0x000fea0003800000 */
[----:B------:R-:W-:-:S04]  /*92d0*/  ULOP3.LUT UR8, UR7, 0x2, URZ, 0xfc, !UPT ;  /* 0x0000000207087892 */ /* 0x000fc8000f8efc3f */
[----:B------:R-:W-:-:S06]  /*92e0*/  UISETP.NE.AND UP0, UPT, UR8, 0x3, UPT ;  /* 0x000000030800788c */ /* 0x000fcc000bf05270 */
[----:B------:R-:W-:-:S13]  /*92f0*/  PLOP3.LUT P0, PT, PT, PT, UP0, 0x80, 0x0 ;  /* 0x000000000000781c */ /* 0x000fda0003f0f008 */
[----:B------:R-:W-:Y:S05]  /*9300*/  @!P0 BRA `(.L_x_189) ;  /* 0x0000000000048947 */ /* 0x000fea0003800000 */
[----:B------:R-:W-:Y:S01]  /*9310*/  BPT.TRAP 0x1 ;  /* 0x000000040000795c */ /* 0x000fe20000300000 */
.L_x_189:
[----:B------:R-:W0:Y:S01]  /*9320*/  S2R R3, SR_CgaCtaId ;  /* 0x0000000000037919 */ /* 0x000e220000008800 */
[----:B------:R-:W-:Y:S02]  /*9330*/  MOV R0, 0x400 ;  /* 0x0000040000007802 */ /* 0x000fe40000000f00 */
[----:B------:R-:W-:Y:S02]  /*9340*/  SHF.L.U32 R2, R10, 0x1f, RZ ;  /* 0x0000001f0a027819 */ /* 0x000fe400000006ff */
[----:B0-----:R-:W-:-:S05]  /*9350*/  LEA R0, R3, R0, 0x18 ;  /* 0x0000000003007211 */ /* 0x001fca00078ec0ff */
[----:B------:R-:W-:-:S04]  /*9360*/  VIADD R0, R0, 0x20 ;  /* 0x0000002000007836 */ /* 0x000fc80000000000 */
[C---:B------:R-:W-:Y:S02]  /*9370*/  IMAD R5, R11.reuse, 0x8, R0 ;  /* 0x000000080b057824 */ /* 0x040fe400078e0200 */
[----:B------:R-:W-:Y:S02]  /*9380*/  VIADD R11, R11, 0x1 ;  /* 0x000000010b0b7836 */ /* 0x000fe40000000000 */
[----:B------:R-:W0:Y:S03]  /*9390*/  SYNCS.PHASECHK.TRANS64.TRYWAIT P0, [R5+URZ], R2 ;  /* 0x00000002050075a7 */ /* 0x000e26000800017f */
[----:B------:R-:W-:-:S04]  /*93a0*/  ISETP.NE.AND P1, PT, R11, 0x4, PT ;  /* 0x000000040b00780c */ /* 0x000fc80003f25270 */
[----:B------:R-:W-:Y:S02]  /*93b0*/  SEL R3, RZ, 0x1, P1 ;  /* 0x00000001ff037807 */ /* 0x000fe40000800000 */
[----:B------:R-:W-:Y:S02]  /*93c0*/  SEL R11, R11, RZ, P1 ;  /* 0x000000ff0b0b7207 */ /* 0x000fe40000800000 */
[----:B------:R-:W-:-:S03]  /*93d0*/  LOP3.LUT R10, R10, R3, RZ, 0x3c, !PT ;  /* 0x000000030a0a7212 */ /* 0x000fc600078e3cff */
[----:B------:R-:W-:Y:S01]  /*93e0*/  IMAD R7, R11, 0x8, R0 ;  /* 0x000000080b077824 */ /* 0x000fe200078e0200 */
[----:B------:R-:W-:Y:S01]  /*93f0*/  SHF.L.U32 R4, R10, 0x1f, RZ ;  /* 0x0000001f0a047819 */ /* 0x000fe200000006ff */
[----:B0-----:R-:W-:Y:S06]  /*9400*/  @!P0 BRA `(.L_x_190) ;  /* 0x0000000400108947 */ /* 0x001fec0003800000 */
.L_x_203:
[----:B------:R-:W1:Y:S01]  /*9410*/  SYNCS.PHASECHK.TRANS64.TRYWAIT P0, [R7+URZ], R4 ;  /* 0x00000004070075a7 */ /* 0x000e62000800017f */
[----:B0-----:R-:W-:-:S05]  /*9420*/  VIADD R2, R11, 0x1 ;  /* 0x000000010b027836 */ /* 0x001fca0000000000 */
[----:B------:R-:W-:-:S04]  /*9430*/  ISETP.NE.AND P1, PT, R2, 0x4, PT ;  /* 0x000000040200780c */ /* 0x000fc80003f25270 */
[----:B------:R-:W-:Y:S02]  /*9440*/  SEL R3, RZ, 0x1, P1 ;  /* 0x00000001ff037807 */ /* 0x000fe40000800000 */
[----:B------:R-:W-:Y:S02]  /*9450*/  SEL R9, R2, RZ, P1 ;  /* 0x000000ff02097207 */ /* 0x000fe40000800000 */
[----:B------:R-:W-:-:S03]  /*9460*/  LOP3.LUT R11, R10, R3, RZ, 0x3c, !PT ;  /* 0x000000030a0b7212 */ /* 0x000fc600078e3cff */
[----:B------:R-:W-:Y:S01]  /*9470*/  IMAD R6, R9, 0x8, R0 ;  /* 0x0000000809067824 */ /* 0x000fe200078e0200 */
[----:B------:R-:W-:Y:S01]  /*9480*/  SHF.L.U32 R5, R11, 0x1f, RZ ;  /* 0x0000001f0b057819 */ /* 0x000fe200000006ff */
[----:B-1----:R-:W-:Y:S06]  /*9490*/  @!P0 BRA `(.L_x_191) ;  /* 0x0000000400008947 */ /* 0x002fec0003800000 */
.L_x_204:
[----:B------:R-:W1:Y:S01]  /*94a0*/  SYNCS.PHASECHK.TRANS64.TRYWAIT P0, [R6+URZ], R5 ;  /* 0x00000005060075a7 */ /* 0x000e62000800017f */
[----:B------:R-:W-:-:S05]  /*94b0*/  VIADD R2, R9, 0x1 ;  /* 0x0000000109027836 */ /* 0x000fca0000000000 */
[----:B------:R-:W-:-:S04]  /*94c0*/  ISETP.NE.AND P1, PT, R2, 0x4, PT ;  /* 0x000000040200780c */ /* 0x000fc80003f25270 */
[----:B0-----:R-:W-:Y:S02]  /*94d0*/  SEL R4, RZ, 0x1, P1 ;  /* 0x00000001ff047807 */ /* 0x001fe40000800000 */
[----:B------:R-:W-:Y:S02]  /*94e0*/  SEL R3, R2, RZ, P1 ;  /* 0x000000ff02037207 */ /* 0x000fe40000800000 */
[----:B------:R-:W-:Y:S01]  /*94f0*/  LOP3.LUT R4, R11, R4, RZ, 0x3c, !PT ;  /* 0x000000040b047212 */ /* 0x000fe200078e3cff */
[----:B-1----:R-:W-:Y:S06]  /*9500*/  @!P0 BRA `(.L_x_192) ;  /* 0x0000000000f88947 */ /* 0x002fec0003800000 */
.L_x_205:
[----:B------:R-:W-:Y:S01]  /*9510*/  IMAD R3, R3, 0x8, R0 ;  /* 0x0000000803037824 */ /* 0x000fe200078e0200 */
[----:B------:R-:W-:-:S07]  /*9520*/  SHF.L.U32 R0, R4, 0x1f, RZ ;  /* 0x0000001f04007819 */ /* 0x000fce00000006ff */
.L_x_193:
[----:B-1----:R1:W2:Y:S02]  /*9530*/  SYNCS.PHASECHK.TRANS64.TRYWAIT P0, [R3+URZ], R0 ;  /* 0x00000000030075a7 */ /* 0x0022a4000800017f */
[----:B--2---:R-:W-:Y:S05]  /*9540*/  @!P0 NANOSLEEP.SYNCS 0x989680 ;  /* 0x009896800000895d */ /* 0x004fea0003900000 */
[----:B------:R-:W2:Y:S02]  /*9550*/  @!P0 SYNCS.PHASECHK.TRANS64 P0, [R3+URZ], R0 ;  /* 0x00000000030085a7 */ /* 0x000ea4000800007f */
[----:B--2---:R-:W-:Y:S05]  /*9560*/  @!P0 BRA `(.L_x_193) ;  /* 0xfffffffc00f08947 */ /* 0x004fea000383ffff */
.L_x_188:
[----:B------:R-:W-:Y:S05]  /*9570*/  BSYNC B0 ;  /* 0x0000000000007941 */ /* 0x000fea0003800000 */
.L_x_187:
[----:B------:R-:W-:Y:S05]  /*9580*/  EXIT ;  /* 0x000000000000794d */ /* 0x000fea0003800000 */
.L_x_18:
[----:B0-----:R0:W1:Y:S02]  /*9590*/  SYNCS.PHASECHK.TRANS64.TRYWAIT P0, [R15+URZ+-0x8], R12 ;  /* 0xfffff80c0f0075a7 */ /* 0x001064000800017f */
[----:B-1----:R-:W-:Y:S05]  /*95a0*/  @!P0 NANOSLEEP.SYNCS 0x989680 ;  /* 0x009896800000895d */ /* 0x002fea0003900000 */
[----:B------:R-:W1:Y:S02]  /*95b0*/  @!P0 SYNCS.PHASECHK.TRANS64 P0, [R15+URZ+-0x8], R12 ;  /* 0xfffff80c0f0085a7 */ /* 0x000e64000800007f */
[----:B-1----:R-:W-:Y:S05]  /*95c0*/  @!P0 BRA `(.L_x_18) ;  /* 0xfffffffc00f08947 */ /* 0x002fea000383ffff */
[----:B------:R-:W-:Y:S05]  /*95d0*/  BRA `(.L_x_194) ;  /* 0xffffff8000687947 */ /* 0x000fea000383ffff */
.L_x_23:
[----:B-1----:R-:W-:-:S04]  /*95e0*/  IMAD.U32 R13, RZ, RZ, UR4 ;  /* 0x00000004ff0d7e24 */ /* 0x002fc8000f8e00ff */
[----:B------:R1:W4:Y:S03]  /*95f0*/  SYNCS.PHASECHK.TRANS64.TRYWAIT P0, [R13+URZ], R12 ;  /* 0x0000000c0d0075a7 */ /* 0x000326000800017f */
[----:B----4-:R-:W-:Y:S05]  /*9600*/  @!P0 NANOSLEEP.SYNCS 0x989680 ;  /* 0x009896800000895d */ /* 0x010fea0003900000 */
[----:B------:R-:W4:Y:S02]  /*9610*/  @!P0 SYNCS.PHASECHK.TRANS64 P0, [R13+URZ], R12 ;  /* 0x0000000c0d0085a7 */ /* 0x000f24000800007f */
[----:B----4-:R-:W-:Y:S05]  /*9620*/  @!P0 BRA `(.L_x_23) ;  /* 0xfffffffc00ec8947 */ /* 0x010fea000383ffff */
[----:B------:R-:W-:Y:S05]  /*9630*/  BRA `(.L_x_22) ;  /* 0xffffff8400947947 */ /* 0x000fea000383ffff */
.L_x_29:
[----:B-1----:R-:W-:-:S04]  /*9640*/  IMAD.U32 R147, RZ, RZ, UR15 ;  /* 0x0000000fff937e24 */ /* 0x002fc8000f8e00ff */
[----:B------:R1:W4:Y:S03]  /*9650*/  SYNCS.PHASECHK.TRANS64.TRYWAIT P0, [R147+URZ], R146 ;  /* 0x00000092930075a7 */ /* 0x000326000800017f */
[----:B----4-:R-:W-:Y:S05]  /*9660*/  @!P0 NANOSLEEP.SYNCS 0x989680 ;  /* 0x009896800000895d */ /* 0x010fea0003900000 */
[----:B------:R-:W4:Y:S02]  /*9670*/  @!P0 SYNCS.PHASECHK.TRANS64 P0, [R147+URZ], R146 ;  /* 0x00000092930085a7 */ /* 0x000f24000800007f */
[----:B----4-:R-:W-:Y:S05]  /*9680*/  @!P0 BRA `(.L_x_29) ;  /* 0xfffffffc00ec8947 */ /* 0x010fea000383ffff */
[----:B------:R-:W-:Y:S05]  /*9690*/  BRA `(.L_x_28) ;  /* 0xffffff8c00fc7947 */ /* 0x000fea000383ffff */
.L_x_37:
[----:B----4-:R4:W0:Y:S02]  /*96a0*/  SYNCS.PHASECHK.TRANS64.TRYWAIT P0, [R15+URZ+0x8], R12 ;  /* 0x0000080c0f0075a7 */ /* 0x010824000800017f */
[----:B0-----:R-:W-:Y:S05]  /*96b0*/  @!P0 NANOSLEEP.SYNCS 0x989680 ;  /* 0x009896800000895d */ /* 0x001fea0003900000 */
[----:B------:R-:W0:Y:S02]  /*96c0*/  @!P0 SYNCS.PHASECHK.TRANS64 P0, [R15+URZ+0x8], R12 ;  /* 0x0000080c0f0085a7 */ /* 0x000e24000800007f */
[----:B0-----:R-:W-:Y:S05]  /*96d0*/  @!P0 BRA `(.L_x_37) ;  /* 0xfffffffc00f08947 */ /* 0x001fea000383ffff */
[----:B------:R-:W-:Y:S05]  /*96e0*/  BRA `(.L_x_195) ;  /* 0xffffff9c00707947 */ /* 0x000fea000383ffff */
.L_x_174:
[----:B------:R-:W-:Y:S01]  /*96f0*/  BSSY B1, `(.L_x_196) ;  /* 0x0000006000017945 */ /* 0x000fe20003800000 */
[----:B------:R-:W-:-:S07]  /*9700*/  IMAD.MOV.U32 R6, RZ, RZ, -0x1 ;  /* 0xffffffffff067424 */ /* 0x000fce00078e00ff */
[----:B------:R-:W-:Y:S05]  /*9710*/  WARPSYNC.COLLECTIVE R6, `(.L_x_197) ;  /* 0x00000000060c7348 */ /* 0x000fea0003c00000 */
[----:B------:R-:W-:Y:S02]  /*9720*/  ELECT P1, UR62, PT ;  /* 0x00000000003e782f */ /* 0x000fe40003820000 */
[----:B------:R-:W-:Y:S01]  /*9730*/  MOV R6, UR62 ;  /* 0x0000003e00067c02 */ /* 0x000fe20008000f00 */
[----:B------:R-:W-:Y:S10]  /*9740*/  ENDCOLLECTIVE ;  /* 0x000000000000791b */ /* 0x000ff40003800000 */
.L_x_197:
[----:B------:R-:W-:Y:S05]  /*9750*/  BSYNC B1 ;  /* 0x0000000000017941 */ /* 0x000fea0003800000 */
.L_x_196:
[----:B------:R-:W-:Y:S05]  /*9760*/  BRA `(.L_x_198) ;  /* 0xffffffec00f47947 */ /* 0x000fea000383ffff */
.L_x_177:
[----:B-1----:R1:W2:Y:S02]  /*9770*/  SYNCS.PHASECHK.TRANS64.TRYWAIT P1, [R13+URZ+0x20], R6 ;  /* 0x000020060d0075a7 */ /* 0x0022a4000802017f */
[----:B--2---:R-:W-:Y:S05]  /*9780*/  @!P1 NANOSLEEP.SYNCS 0x989680 ;  /* 0x009896800000995d */ /* 0x004fea0003900000 */
[----:B------:R-:W2:Y:S02]  /*9790*/  @!P1 SYNCS.PHASECHK.TRANS64 P1, [R13+URZ+0x20], R6 ;  /* 0x000020060d0095a7 */ /* 0x000ea4000802007f */
[----:B--2---:R-:W-:Y:S05]  /*97a0*/  @!P1 BRA `(.L_x_177) ;  /* 0xfffffffc00f09947 */ /* 0x004fea000383ffff */
[----:B------:R-:W-:Y:S05]  /*97b0*/  BRA `(.L_x_199) ;  /* 0xfffffff0002c7947 */ /* 0x000fea000383ffff */
.L_x_186:
[----:B------:R-:W-:Y:S01]  /*97c0*/  BSSY B0, `(.L_x_200) ;  /* 0x0000006000007945 */ /* 0x000fe20003800000 */
[----:B------:R-:W-:-:S07]  /*97d0*/  IMAD.MOV.U32 R6, RZ, RZ, -0x1 ;  /* 0xffffffffff067424 */ /* 0x000fce00078e00ff */
[----:B------:R-:W-:Y:S05]  /*97e0*/  WARPSYNC.COLLECTIVE R6, `(.L_x_201) ;  /* 0x00000000060c7348 */ /* 0x000fea0003c00000 */
[----:B------:R-:W-:Y:S02]  /*97f0*/  ELECT P1, UR62, PT ;  /* 0x00000000003e782f */ /* 0x000fe40003820000 */
[----:B------:R-:W-:Y:S01]  /*9800*/  MOV R6, UR62 ;  /* 0x0000003e00067c02 */ /* 0x000fe20008000f00 */
[----:B------:R-:W-:Y:S10]  /*9810*/  ENDCOLLECTIVE ;  /* 0x000000000000791b */ /* 0x000ff40003800000 */
.L_x_201:
[----:B------:R-:W-:Y:S05]  /*9820*/  BSYNC B0 ;  /* 0x0000000000007941 */ /* 0x000fea0003800000 */
.L_x_200:
[----:B------:R-:W-:Y:S01]  /*9830*/  PLOP3.LUT P0, PT, P1, PT, PT, 0x80, 0x0 ;  /* 0x000000000000781c */ /* 0x000fe20000f0f070 */
[----:B------:R-:W-:-:S12]  /*9840*/  BRA `(.L_x_202) ;  /* 0xfffffff800987947 */ /* 0x000fd8000383ffff */
.L_x_190:
[----:B0-----:R0:W1:Y:S02]  /*9850*/  SYNCS.PHASECHK.TRANS64.TRYWAIT P0, [R5+URZ], R2 ;  /* 0x00000002050075a7 */ /* 0x001064000800017f */
[----:B-1----:R-:W-:Y:S05]  /*9860*/  @!P0 NANOSLEEP.SYNCS 0x989680 ;  /* 0x009896800000895d */ /* 0x002fea0003900000 */
[----:B------:R-:W1:Y:S02]  /*9870*/  @!P0 SYNCS.PHASECHK.TRANS64 P0, [R5+URZ], R2 ;  /* 0x00000002050085a7 */ /* 0x000e64000800007f */
[----:B-1----:R-:W-:Y:S05]  /*9880*/  @!P0 BRA `(.L_x_190) ;  /* 0xfffffffc00f08947 */ /* 0x002fea000383ffff */
[----:B------:R-:W-:Y:S05]  /*9890*/  BRA `(.L_x_203) ;  /* 0xfffffff800dc7947 */ /* 0x000fea000383ffff */
.L_x_191:
[----:B0-----:R0:W1:Y:S02]  /*98a0*/  SYNCS.PHASECHK.TRANS64.TRYWAIT P0, [R7+URZ], R4 ;  /* 0x00000004070075a7 */ /* 0x001064000800017f */
[----:B-1----:R-:W-:Y:S05]  /*98b0*/  @!P0 NANOSLEEP.SYNCS 0x989680 ;  /* 0x009896800000895d */ /* 0x002fea0003900000 */
[----:B------:R-:W1:Y:S02]  /*98c0*/  @!P0 SYNCS.PHASECHK.TRANS64 P0, [R7+URZ], R4 ;  /* 0x00000004070085a7 */ /* 0x000e64000800007f */
[----:B-1----:R-:W-:Y:S05]  /*98d0*/  @!P0 BRA `(.L_x_191) ;  /* 0xfffffffc00f08947 */ /* 0x002fea000383ffff */
[----:B------:R-:W-:Y:S05]  /*98e0*/  BRA `(.L_x_204) ;  /* 0xfffffff800ec7947 */ /* 0x000fea000383ffff */
.L_x_192:
[----:B0-----:R0:W1:Y:S02]  /*98f0*/  SYNCS.PHASECHK.TRANS64.TRYWAIT P0, [R6+URZ], R5 ;  /* 0x00000005060075a7 */ /* 0x001064000800017f */
[----:B-1----:R-:W-:Y:S05]  /*9900*/  @!P0 NANOSLEEP.SYNCS 0x989680 ;  /* 0x009896800000895d */ /* 0x002fea0003900000 */
[----:B------:R-:W1:Y:S02]  /*9910*/  @!P0 SYNCS.PHASECHK.TRANS64 P0, [R6+URZ], R5 ;  /* 0x00000005060085a7 */ /* 0x000e64000800007f */
[----:B-1----:R-:W-:Y:S05]  /*9920*/  @!P0 BRA `(.L_x_192) ;  /* 0xfffffffc00f08947 */ /* 0x002fea000383ffff */
[----:B------:R-:W-:Y:S05]  /*9930*/  BRA `(.L_x_205) ;  /* 0xfffffff800f47947 */ /* 0x000fea000383ffff */
.L_x_206:
[----:B------:R-:W-:-:S00]  /*9940*/  BRA `(.L_x_206) ;  /* 0xfffffffc00fc7947 */ /* 0x000fc0000383ffff */
[----:B------:R-:W-:-:S00]  /*9950*/  NOP ;  /* 0x0000000000007918 */ /* 0x000fc00000000000 */
        /* <DEDUP_REMOVED lines=10> */
.L_x_207:


//--------------------- .nv.shared._ZN7cutlass13device_kernelINS_4gemm6kernel13GemmUniversalIN4cute5tupleIJiiiiEEENS1_10collective13CollectiveMmaINS1_37MainloopSm90TmaGmmaWarpSpecializedFP8ILi4ENS5_IJNS4_1CILi2EEESB_NSA_ILi1EEEEEENS1_32KernelTmaWarpSpecializedPingpongEEENS5_IJNSA_ILi64EEENSA_ILi128EEESH_EEENS_12float_e5m2_tENS5_IJlSC_lEEESJ_SK_NS4_8TiledMMAINS4_8MMA_AtomIJNS4_4SM904GMMA31MMA_64x128x32_F32E5M2E5M2_SS_TNILNSO_7ScaleInE1ELSQ_1EEEEEENS4_6LayoutINS5_IJSC_SC_SC_EEENS5_IJNSA_ILi0EEESV_SV_EEEEENS5_IJNS4_10UnderscoreESY_SY_EEEEENS4_23SM90_TMA_LOAD_MULTICASTENS4_14ComposedLayoutINS4_7SwizzleILi3ELi4ELi3EEENS4_18smem_ptr_flag_bitsILi8EEENST_INS5_IJNSA_ILi8EEESH_EEENS5_IJSH_SC_EEEEEEEvNS4_8identityES11_S1B_vS1C_EENS_8epilogue10collective6detail29Sm90TmaWarpSpecializedAdapterINS1F_15DefaultEpilogueISJ_SK_SK_NS1E_6thread17LinearCombinationISJ_Li1EffLNS1J_9ScaleType4KindE0ELNS_15FloatRoundStyleE2ESJ_EENS1_15EpilogueDefaultEEEEEvvEEEEvNT_6ParamsE --------------------------
	.section	.nv.shared._ZN7cutlass13device_kernelINS_4gemm6kernel13GemmUniversalIN4cute5tupleIJiiiiEEENS1_10collective13CollectiveMmaINS1_37MainloopSm90TmaGmmaWarpSpecializedFP8ILi4ENS5_IJNS4_1CILi2EEESB_NSA_ILi1EEEEEENS1_32KernelTmaWarpSpecializedPingpongEEENS5_IJNSA_ILi64EEENSA_ILi128EEESH_EEENS_12float_e5m2_tENS5_IJlSC_lEEESJ_SK_NS4_8TiledMMAINS4_8MMA_AtomIJNS4_4SM904GMMA31MMA_64x128x32_F32E5M2E5M2_SS_TNILNSO_7ScaleInE1ELSQ_1EEEEEENS4_6LayoutINS5_IJSC_SC_SC_EEENS5_IJNSA_ILi0EEESV_SV_EEEEENS5_IJNS4_10UnderscoreESY_SY_EEEEENS4_23SM90_TMA_LOAD_MULTICASTENS4_14ComposedLayoutINS4_7SwizzleILi3ELi4ELi3EEENS4_18smem_ptr_flag_bitsILi8EEENST_INS5_IJNSA_ILi8EEESH_EEENS5_IJSH_SC_EEEEEEEvNS4_8identityES11_S1B_vS1C_EENS_8epilogue10collective6detail29Sm90TmaWarpSpecializedAdapterINS1F_15DefaultEpilogueISJ_SK_SK_NS1E_6thread17LinearCombinationISJ_Li1EffLNS1J_9ScaleType4KindE0ELNS_15FloatRoundStyleE2ESJ_EENS1_15EpilogueDefaultEEEEEvvEEEEvNT_6ParamsE,"aw",@nobits
	.sectionflags	@""
	.align	16
	.zero		1024


//--------------------- .nv.shared.reserved.0     --------------------------
	.section	.nv.shared.reserved.0,"aw",@nobits
	.weak		__nv_reservedSMEM_offset_0_alias
	.size		__nv_reservedSMEM_offset_0_alias, 0, 0
	.other		__nv_reservedSMEM_offset_0_alias,@"STO_CUDA_RESERVED_SHARED STV_DEFAULT"
__nv_reservedSMEM_offset_0_alias:
	.zero		0


//--------------------- .nv.global                --------------------------
	.section	.nv.global,"aw",@nobits
.nv.global:
	.type		_ZN39_INTERNAL_9d38d05f_4_k_cu_89a3aaec_54984cute1_E,@object
	.size		_ZN39_INTERNAL_9d38d05f_4_k_cu_89a3aaec_54984cute1_E,(_ZN39_INTERNAL_9d38d05f_4_k_cu_89a3aaec_54984cuda3std3__45__cpo6cbeginE - _ZN39_INTERNAL_9d38d05f_4_k_cu_89a3aaec_54984cute1_E)
_ZN39_INTERNAL_9d38d05f_4_k_cu_89a3aaec_54984cute1_E:
	.zero		1
	.type		_ZN39_INTERNAL_9d38d05f_4_k_cu_89a3aaec_54984cuda3std3__45__cpo6cbeginE,@object
	.size		_ZN39_INTERNAL_9d38d05f_4_k_cu_89a3aaec_54984cuda3std3__45__cpo6cbeginE,(_ZN39_INTERNAL_9d38d05f_4_k_cu_89a3aaec_54984cuda3std3__48in_placeE - _ZN39_INTERNAL_9d38d05f_4_k_cu_89a3aaec_54984cuda3std3__45__cpo6cbeginE)
_ZN39_INTERNAL_9d38d05f_4_k_cu_89a3aaec_54984cuda3std3__45__cpo6cbeginE:
	.zero		1
	.type		_ZN39_INTERNAL_9d38d05f_4_k_cu_89a3aaec_54984cuda3std3__48in_placeE,@object
	.size		_ZN39_INTERNAL_9d38d05f_4_k_cu_89a3aaec_54984cuda3std3__48in_placeE,(_ZN39_INTERNAL_9d38d05f_4_k_cu_89a3aaec_54984cuda3std6ranges3__45__cpo9iter_moveE - _ZN39_INTERNAL_9d38d05f_4_k_cu_89a3aaec_54984cuda3std3__48in_placeE)
_ZN39_INTERNAL_9d38d05f_4_k_cu_89a3aaec_54984cuda3std3__48in_placeE:
	.zero		1
	.type		_ZN39_INTERNAL_9d38d05f_4_k_cu_89a3aaec_54984cuda3std6ranges3__45__cpo9iter_moveE,@object
	.size		_ZN39_INTERNAL_9d38d05f_4_k_cu_89a3aaec_54984cuda3std6ranges3__45__cpo9iter_moveE,(_ZN39_INTERNAL_9d38d05f_4_k_cu_89a3aaec_54984cuda3std3__45__cpo5beginE - _ZN39_INTERNAL_9d38d05f_4_k_cu_89a3aaec_54984cuda3std6ranges3__45__cpo9iter_moveE)
_ZN39_INTERNAL_9d38d05f_4_k_cu_89a3aaec_54984cuda3std6ranges3__45__cpo9iter_moveE:
	.zero		1
	.type		_ZN39_INTERNAL_9d38d05f_4_k_cu_89a3aaec_54984cuda3std3__45__cpo5beginE,@object
	.size		_ZN39_INTERNAL_9d38d05f_4_k_cu_89a3aaec_54984cuda3std3__45__cpo5beginE,(_ZN39_INTERNAL_9d38d05f_4_k_cu_89a3aaec_54984cuda3std3__441_GLOBAL__N__9d38d05f_4_k_cu_89a3aaec_54986ignoreE - _ZN39_INTERNAL_9d38d05f_4_k_cu_89a3aaec_54984cuda3std3__45__cpo5beginE)
_ZN39_INTERNAL_9d38d05f_4_k_cu_89a3aaec_54984cuda3std3__45__cpo5beginE:
	.zero		1
	.type		_ZN39_INTERNAL_9d38d05f_4_k_cu_89a3aaec_54984cuda3std3__441_GLOBAL__N__9d38d05f_4_k_cu_89a3aaec_54986ignoreE,@object
	.size		_ZN39_INTERNAL_9d38d05f_4_k_cu_89a3aaec_54984cuda3std3__441_GLOBAL__N__9d38d05f_4_k_cu_89a3aaec_54986ignoreE,(_ZN39_INTERNAL_9d38d05f_4_k_cu_89a3aaec_54984cute7productE - _ZN39_INTERNAL_9d38d05f_4_k_cu_89a3aaec_54984cuda3std3__441_GLOBAL__N__9d38d05f_4_k_cu_89a3aaec_54986ignoreE)
_ZN39_INTERNAL_9d38d05f_4_k_cu_89a3aaec_54984cuda3std3__441_GLOBAL__N__9d38d05f_4_k_cu_89a3aaec_54986ignoreE:
	.zero		1
	.type		_ZN39_INTERNAL_9d38d05f_4_k_cu_89a3aaec_54984cute7productE,@object
	.size		_ZN39_INTERNAL_9d38d05f_4_k_cu_89a3aaec_54984cute7productE,(_ZN39_INTERNAL_9d38d05f_4_k_cu_89a3aaec_54984cuda3std3__45__cpo3endE - _ZN39_INTERNAL_9d38d05f_4_k_cu_89a3aaec_54984cute7productE)
_ZN39_INTERNAL_9d38d05f_4_k_cu_89a3aaec_54984cute7productE:
	.zero		1
	.type		_ZN39_INTERNAL_9d38d05f_4_k_cu_89a3aaec_54984cuda3std3__45__cpo3endE,@object
	.size		_ZN39_INTERNAL_9d38d05f_4_k_cu_89a3aaec_54984cuda3std3__45__cpo3endE,(_ZN39_INTERNAL_9d38d05f_4_k_cu_89a3aaec_54984cuda3std3__419piecewise_constructE - _ZN39_INTERNAL_9d38d05f_4_k_cu_89a3aaec_54984cuda3std3__45__cpo3endE)
_ZN39_INTERNAL_9d38d05f_4_k_cu_89a3aaec_54984cuda3std3__45__cpo3endE:
	.zero		1
	.type		_ZN39_INTERNAL_9d38d05f_4_k_cu_89a3aaec_54984cuda3std3__419piecewise_constructE,@object
	.size		_ZN39_INTERNAL_9d38d05f_4_k_cu_89a3aaec_54984cuda3std3__419piecewise_constructE,(_ZN39_INTERNAL_9d38d05f_4_k_cu_89a3aaec_54984cuda3std3__45__cpo4cendE - _ZN39_INTERNAL_9d38d05f_4_k_cu_89a3aaec_54984cuda3std3__419piecewise_constructE)
_ZN39_INTERNAL_9d38d05f_4_k_cu_89a3aaec_54984cuda3std3__419piecewise_constructE:
	.zero		1
	.type		_ZN39_INTERNAL_9d38d05f_4_k_cu_89a3aaec_54984cuda3std3__45__cpo4cendE,@object
	.size		_ZN39_INTERNAL_9d38d05f_4_k_cu_89a3aaec_54984cuda3std3__45__cpo4cendE,(_ZN39_INTERNAL_9d38d05f_4_k_cu_89a3aaec_54984cuda3std6ranges3__45__cpo4swapE - _ZN39_INTERNAL_9d38d05f_4_k_cu_89a3aaec_54984cuda3std3__45__cpo4cendE)
_ZN39_INTERNAL_9d38d05f_4_k_cu_89a3aaec_54984cuda3std3__45__cpo4cendE:
	.zero		1
	.type		_ZN39_INTERNAL_9d38d05f_4_k_cu_89a3aaec_54984cuda3std6ranges3__45__cpo4swapE,@object
	.size		_ZN39_INTERNAL_9d38d05f_4_k_cu_89a3aaec_54984cuda3std6ranges3__45__cpo4swapE,(.L_7 - _ZN39_INTERNAL_9d38d05f_4_k_cu_89a3aaec_54984cuda3std6ranges3__45__cpo4swapE)
_ZN39_INTERNAL_9d38d05f_4_k_cu_89a3aaec_54984cuda3std6ranges3__45__cpo4swapE:
	.zero		1
.L_7:


//--------------------- .nv.constant0._ZN7cutlass13device_kernelINS_4gemm6kernel13GemmUniversalIN4cute5tupleIJiiiiEEENS1_10collective13CollectiveMmaINS1_37MainloopSm90TmaGmmaWarpSpecializedFP8ILi4ENS5_IJNS4_1CILi2EEESB_NSA_ILi1EEEEEENS1_32KernelTmaWarpSpecializedPingpongEEENS5_IJNSA_ILi64EEENSA_ILi128EEESH_EEENS_12float_e5m2_tENS5_IJlSC_lEEESJ_SK_NS4_8TiledMMAINS4_8MMA_AtomIJNS4_4SM904GMMA31MMA_64x128x32_F32E5M2E5M2_SS_TNILNSO_7ScaleInE1ELSQ_1EEEEEENS4_6LayoutINS5_IJSC_SC_SC_EEENS5_IJNSA_ILi0EEESV_SV_EEEEENS5_IJNS4_10UnderscoreESY_SY_EEEEENS4_23SM90_TMA_LOAD_MULTICASTENS4_14ComposedLayoutINS4_7SwizzleILi3ELi4ELi3EEENS4_18smem_ptr_flag_bitsILi8EEENST_INS5_IJNSA_ILi8EEESH_EEENS5_IJSH_SC_EEEEEEEvNS4_8identityES11_S1B_vS1C_EENS_8epilogue10collective6detail29Sm90TmaWarpSpecializedAdapterINS1F_15DefaultEpilogueISJ_SK_SK_NS1E_6thread17LinearCombinationISJ_Li1EffLNS1J_9ScaleType4KindE0ELNS_15FloatRoundStyleE2ESJ_EENS1_15EpilogueDefaultEEEEEvvEEEEvNT_6ParamsE --------------------------
	.section	.nv.constant0._ZN7cutlass13device_kernelINS_4gemm6kernel13GemmUniversalIN4cute5tupleIJiiiiEEENS1_10collective13CollectiveMmaINS1_37MainloopSm90TmaGmmaWarpSpecializedFP8ILi4ENS5_IJNS4_1CILi2EEESB_NSA_ILi1EEEEEENS1_32KernelTmaWarpSpecializedPingpongEEENS5_IJNSA_ILi64EEENSA_ILi128EEESH_EEENS_12float_e5m2_tENS5_IJlSC_lEEESJ_SK_NS4_8TiledMMAINS4_8MMA_AtomIJNS4_4SM904GMMA31MMA_64x128x32_F32E5M2E5M2_SS_TNILNSO_7ScaleInE1ELSQ_1EEEEEENS4_6LayoutINS5_IJSC_SC_SC_EEENS5_IJNSA_ILi0EEESV_SV_EEEEENS5_IJNS4_10UnderscoreESY_SY_EEEEENS4_23SM90_TMA_LOAD_MULTICASTENS4_14ComposedLayoutINS4_7SwizzleILi3ELi4ELi3EEENS4_18smem_ptr_flag_bitsILi8EEENST_INS5_IJNSA_ILi8EEESH_EEENS5_IJSH_SC_EEEEEEEvNS4_8identityES11_S1B_vS1C_EENS_8epilogue10collective6detail29Sm90TmaWarpSpecializedAdapterINS1F_15DefaultEpilogueISJ_SK_SK_NS1E_6thread17LinearCombinationISJ_Li1EffLNS1J_9ScaleType4KindE0ELNS_15FloatRoundStyleE2ESJ_EENS1_15EpilogueDefaultEEEEEvvEEEEvNT_6ParamsE,"a",@progbits
	.sectionflags	@""
	.align	4
.nv.constant0._ZN7cutlass13device_kernelINS_4gemm6kernel13GemmUniversalIN4cute5tupleIJiiiiEEENS1_10collective13CollectiveMmaINS1_37MainloopSm90TmaGmmaWarpSpecializedFP8ILi4ENS5_IJNS4_1CILi2EEESB_NSA_ILi1EEEEEENS1_32KernelTmaWarpSpecializedPingpongEEENS5_IJNSA_ILi64EEENSA_ILi128EEESH_EEENS_12float_e5m2_tENS5_IJlSC_lEEESJ_SK_NS4_8TiledMMAINS4_8MMA_AtomIJNS4_4SM904GMMA31MMA_64x128x32_F32E5M2E5M2_SS_TNILNSO_7ScaleInE1ELSQ_1EEEEEENS4_6LayoutINS5_IJSC_SC_SC_EEENS5_IJNSA_ILi0EEESV_SV_EEEEENS5_IJNS4_10UnderscoreESY_SY_EEEEENS4_23SM90_TMA_LOAD_MULTICASTENS4_14ComposedLayoutINS4_7SwizzleILi3ELi4ELi3EEENS4_18smem_ptr_flag_bitsILi8EEENST_INS5_IJNSA_ILi8EEESH_EEENS5_IJSH_SC_EEEEEEEvNS4_8identityES11_S1B_vS1C_EENS_8epilogue10collective6detail29Sm90TmaWarpSpecializedAdapterINS1F_15DefaultEpilogueISJ_SK_SK_NS1E_6thread17LinearCombinationISJ_Li1EffLNS1J_9ScaleType4KindE0ELNS_15FloatRoundStyleE2ESJ_EENS1_15EpilogueDefaultEEEEEvvEEEEvNT_6ParamsE:
	.zero		1664


//--------------------- SYMBOLS --------------------------

	.type		.nv.reservedSmem.offset0,@object
	.size		.nv.reservedSmem.offset0,0x4
